	.target	sm_90a

	.elftype	@"ET_EXEC"


//--------------------- .note.nv.tkinfo           --------------------------
	.section	.note.nv.tkinfo,"",@"SHT_NOTE"
	.sectionflags	@"SHF_NOTE_NV_TKINFO"
	.tkinfo
        /*0018*/ 	.word	0x00000002
        /*0030*/ 	.string	""
        /*0030*/ 	.string	"ptxas"
        /*0030*/ 	.string	"Cuda compilation tools, release 13.0, V13.0.88"
        /*0030*/ 	.string	"Build cuda_13.0.r13.0/compiler.36424714_0"
        /*0030*/ 	.string	"-arch sm_90a -m 64 "



//--------------------- .note.nv.cuinfo           --------------------------
	.section	.note.nv.cuinfo,"",@"SHT_NOTE"
	.sectionflags	@"SHF_NOTE_NV_CUINFO"
        /*0018*/ 	.short	0x0002
        /*001a*/ 	.short	0x005a
        /*001c*/ 	.short	0x0082
	.zero		2


//--------------------- .nv.info                  --------------------------
	.section	.nv.info,"",@"SHT_CUDA_INFO"
	.align	4


	//----- nvinfo : EIATTR_REGCOUNT
	.align		4
        /*0000*/ 	.byte	0x04, 0x2f
        /*0002*/ 	.short	(.L_12 - .L_11)
	.align		4
.L_11:
        /*0004*/ 	.word	index@(_ZN7cutlass13device_kernelINS_4gemm6kernel13GemmUniversalIN4cute5tupleIJiiiiEEENS1_10collective13CollectiveMmaINS1_37MainloopSm90TmaGmmaWarpSpecializedFP8ILi3ENS5_IJNS4_1CILi1EEESB_SB_EEENS1_32KernelTmaWarpSpecializedPingpongEEENS5_IJNSA_ILi64EEENSA_ILi128EEESF_EEENS_12float_e4m3_tENS5_IJlSB_lEEESI_SJ_NS4_8TiledMMAINS4_8MMA_AtomIJNS4_4SM904GMMA31MMA_64x128x32_F32E4M3E4M3_SS_TNILNSN_7ScaleInE1ELSP_1EEEEEENS4_6LayoutISC_NS5_IJNSA_ILi0EEEST_ST_EEEEENS5_IJNS4_10UnderscoreESW_SW_EEEEENS4_13SM90_TMA_LOADENS4_14ComposedLayoutINS4_7SwizzleILi2ELi4ELi3EEENS4_18smem_ptr_flag_bitsILi8EEENSS_INS5_IJNSA_ILi8EEESF_EEENS5_IJSF_SB_EEEEEEEvNS4_8identityESZ_S19_vS1A_EENS_8epilogue10collective6detail29Sm90TmaWarpSpecializedAdapterINS1D_15DefaultEpilogueISI_SJ_SJ_NS1C_6thread17LinearCombinationISI_Li1EffLNS1H_9ScaleType4KindE0ELNS_15FloatRoundStyleE2ESI_EENS1_15EpilogueDefaultEEEEEvvEEEEvNT_6ParamsE)
        /*0008*/ 	.word	0x000000a8


	//----- nvinfo : EIATTR_FRAME_SIZE
	.align		4
.L_12:
        /*000c*/ 	.byte	0x04, 0x11
        /*000e*/ 	.short	(.L_14 - .L_13)
	.align		4
.L_13:
        /*0010*/ 	.word	index@(_ZN7cutlass13device_kernelINS_4gemm6kernel13GemmUniversalIN4cute5tupleIJiiiiEEENS1_10collective13CollectiveMmaINS1_37MainloopSm90TmaGmmaWarpSpecializedFP8ILi3ENS5_IJNS4_1CILi1EEESB_SB_EEENS1_32KernelTmaWarpSpecializedPingpongEEENS5_IJNSA_ILi64EEENSA_ILi128EEESF_EEENS_12float_e4m3_tENS5_IJlSB_lEEESI_SJ_NS4_8TiledMMAINS4_8MMA_AtomIJNS4_4SM904GMMA31MMA_64x128x32_F32E4M3E4M3_SS_TNILNSN_7ScaleInE1ELSP_1EEEEEENS4_6LayoutISC_NS5_IJNSA_ILi0EEEST_ST_EEEEENS5_IJNS4_10UnderscoreESW_SW_EEEEENS4_13SM90_TMA_LOADENS4_14ComposedLayoutINS4_7SwizzleILi2ELi4ELi3EEENS4_18smem_ptr_flag_bitsILi8EEENSS_INS5_IJNSA_ILi8EEESF_EEENS5_IJSF_SB_EEEEEEEvNS4_8identityESZ_S19_vS1A_EENS_8epilogue10collective6detail29Sm90TmaWarpSpecializedAdapterINS1D_15DefaultEpilogueISI_SJ_SJ_NS1C_6thread17LinearCombinationISI_Li1EffLNS1H_9ScaleType4KindE0ELNS_15FloatRoundStyleE2ESI_EENS1_15EpilogueDefaultEEEEEvvEEEEvNT_6ParamsE)
        /*0014*/ 	.word	0x00000000


	//----- nvinfo : EIATTR_MIN_STACK_SIZE
	.align		4
.L_14:
        /*0018*/ 	.byte	0x04, 0x12
        /*001a*/ 	.short	(.L_16 - .L_15)
	.align		4
.L_15:
        /*001c*/ 	.word	index@(_ZN7cutlass13device_kernelINS_4gemm6kernel13GemmUniversalIN4cute5tupleIJiiiiEEENS1_10collective13CollectiveMmaINS1_37MainloopSm90TmaGmmaWarpSpecializedFP8ILi3ENS5_IJNS4_1CILi1EEESB_SB_EEENS1_32KernelTmaWarpSpecializedPingpongEEENS5_IJNSA_ILi64EEENSA_ILi128EEESF_EEENS_12float_e4m3_tENS5_IJlSB_lEEESI_SJ_NS4_8TiledMMAINS4_8MMA_AtomIJNS4_4SM904GMMA31MMA_64x128x32_F32E4M3E4M3_SS_TNILNSN_7ScaleInE1ELSP_1EEEEEENS4_6LayoutISC_NS5_IJNSA_ILi0EEEST_ST_EEEEENS5_IJNS4_10UnderscoreESW_SW_EEEEENS4_13SM90_TMA_LOADENS4_14ComposedLayoutINS4_7SwizzleILi2ELi4ELi3EEENS4_18smem_ptr_flag_bitsILi8EEENSS_INS5_IJNSA_ILi8EEESF_EEENS5_IJSF_SB_EEEEEEEvNS4_8identityESZ_S19_vS1A_EENS_8epilogue10collective6detail29Sm90TmaWarpSpecializedAdapterINS1D_15DefaultEpilogueISI_SJ_SJ_NS1C_6thread17LinearCombinationISI_Li1EffLNS1H_9ScaleType4KindE0ELNS_15FloatRoundStyleE2ESI_EENS1_15EpilogueDefaultEEEEEvvEEEEvNT_6ParamsE)
        /*0020*/ 	.word	0x00000000
.L_16:


//--------------------- .nv.compat                --------------------------
	.section	.nv.compat,"",@"SHT_CUDA_COMPAT_INFO"
	.align	4
        /*0000*/ 	.byte	0x02, 0x09, 0x01, 0x00, 0x02, 0x02, 0x04, 0x00, 0x02, 0x05, 0x05, 0x00, 0x03, 0x07, 0x01, 0x01
        /*0010*/ 	.byte	0x02, 0x03, 0x01, 0x00, 0x02, 0x06, 0x01, 0x00, 0x04, 0x0b, 0x08, 0x00, 0x00, 0x00, 0x00, 0x00
        /*0020*/ 	.byte	0x00, 0x00, 0x00, 0x00


//--------------------- .nv.info._ZN7cutlass13device_kernelINS_4gemm6kernel13GemmUniversalIN4cute5tupleIJiiiiEEENS1_10collective13CollectiveMmaINS1_37MainloopSm90TmaGmmaWarpSpecializedFP8ILi3ENS5_IJNS4_1CILi1EEESB_SB_EEENS1_32KernelTmaWarpSpecializedPingpongEEENS5_IJNSA_ILi64EEENSA_ILi128EEESF_EEENS_12float_e4m3_tENS5_IJlSB_lEEESI_SJ_NS4_8TiledMMAINS4_8MMA_AtomIJNS4_4SM904GMMA31MMA_64x128x32_F32E4M3E4M3_SS_TNILNSN_7ScaleInE1ELSP_1EEEEEENS4_6LayoutISC_NS5_IJNSA_ILi0EEEST_ST_EEEEENS5_IJNS4_10UnderscoreESW_SW_EEEEENS4_13SM90_TMA_LOADENS4_14ComposedLayoutINS4_7SwizzleILi2ELi4ELi3EEENS4_18smem_ptr_flag_bitsILi8EEENSS_INS5_IJNSA_ILi8EEESF_EEENS5_IJSF_SB_EEEEEEEvNS4_8identityESZ_S19_vS1A_EENS_8epilogue10collective6detail29Sm90TmaWarpSpecializedAdapterINS1D_15DefaultEpilogueISI_SJ_SJ_NS1C_6thread17LinearCombinationISI_Li1EffLNS1H_9ScaleType4KindE0ELNS_15FloatRoundStyleE2ESI_EENS1_15EpilogueDefaultEEEEEvvEEEEvNT_6ParamsE --------------------------
	.section	.nv.info._ZN7cutlass13device_kernelINS_4gemm6kernel13GemmUniversalIN4cute5tupleIJiiiiEEENS1_10collective13CollectiveMmaINS1_37MainloopSm90TmaGmmaWarpSpecializedFP8ILi3ENS5_IJNS4_1CILi1EEESB_SB_EEENS1_32KernelTmaWarpSpecializedPingpongEEENS5_IJNSA_ILi64EEENSA_ILi128EEESF_EEENS_12float_e4m3_tENS5_IJlSB_lEEESI_SJ_NS4_8TiledMMAINS4_8MMA_AtomIJNS4_4SM904GMMA31MMA_64x128x32_F32E4M3E4M3_SS_TNILNSN_7ScaleInE1ELSP_1EEEEEENS4_6LayoutISC_NS5_IJNSA_ILi0EEEST_ST_EEEEENS5_IJNS4_10UnderscoreESW_SW_EEEEENS4_13SM90_TMA_LOADENS4_14ComposedLayoutINS4_7SwizzleILi2ELi4ELi3EEENS4_18smem_ptr_flag_bitsILi8EEENSS_INS5_IJNSA_ILi8EEESF_EEENS5_IJSF_SB_EEEEEEEvNS4_8identityESZ_S19_vS1A_EENS_8epilogue10collective6detail29Sm90TmaWarpSpecializedAdapterINS1D_15DefaultEpilogueISI_SJ_SJ_NS1C_6thread17LinearCombinationISI_Li1EffLNS1H_9ScaleType4KindE0ELNS_15FloatRoundStyleE2ESI_EENS1_15EpilogueDefaultEEEEEvvEEEEvNT_6ParamsE,"",@"SHT_CUDA_INFO"
	.sectionflags	@""
	.align	4


	//----- nvinfo : EIATTR_CUDA_API_VERSION
	.align		4
        /*0000*/ 	.byte	0x04, 0x37
        /*0002*/ 	.short	(.L_18 - .L_17)
.L_17:
        /*0004*/ 	.word	0x00000082


	//----- nvinfo : EIATTR_KPARAM_INFO
	.align		4
.L_18:
        /*0008*/ 	.byte	0x04, 0x17
        /*000a*/ 	.short	(.L_20 - .L_19)
.L_19:
        /*000c*/ 	.word	0x00000000
        /*0010*/ 	.short	0x0000
        /*0012*/ 	.short	0x0070
        /*0014*/ 	.byte	0x00, 0xf0, 0x01, 0x10


	//----- nvinfo : EIATTR_SPARSE_MMA_MASK
	.align		4
.L_20:
        /*0018*/ 	.byte	0x03, 0x50
        /*001a*/ 	.short	0x0000


	//----- nvinfo : EIATTR_MAXREG_COUNT
	.align		4
        /*001c*/ 	.byte	0x03, 0x1b
        /*001e*/ 	.short	0x00a8


	//----- nvinfo : EIATTR_NUM_BARRIERS
	.align		4
        /*0020*/ 	.byte	0x02, 0x4c
        /*0022*/ 	.byte	0x01
	.zero		1


	//----- nvinfo : EIATTR_MERCURY_ISA_VERSION
	.align		4
        /*0024*/ 	.byte	0x03, 0x5f
        /*0026*/ 	.short	0x0101


	//----- nvinfo : EIATTR_INT_WARP_WIDE_INSTR_OFFSETS
	.align		4
        /*0028*/ 	.byte	0x04, 0x31
        /*002a*/ 	.short	(.L_22 - .L_21)


	//   ....[0]....
.L_21:
        /*002c*/ 	.word	0x00000400


	//   ....[1]....
        /*0030*/ 	.word	0x00000420


	//   ....[2]....
        /*0034*/ 	.word	0x000004a0


	//   ....[3]....
        /*0038*/ 	.word	0x000004b0


	//   ....[4]....
        /*003c*/ 	.word	0x000004c0


	//   ....[5]....
        /*0040*/ 	.word	0x000004e0


	//   ....[6]....
        /*0044*/ 	.word	0x00000530


	//   ....[7]....
        /*0048*/ 	.word	0x00000550


	//----- nvinfo : EIATTR_COOP_GROUP_MASK_REGIDS
	.align		4
.L_22:
        /*004c*/ 	.byte	0x04, 0x29
        /*004e*/ 	.short	(.L_24 - .L_23)


	//   ....[0]....
.L_23:
        /*0050*/ 	.word	0xffffffff


	//   ....[1]....
        /*0054*/ 	.word	0xffffffff


	//   ....[2]....
        /*0058*/ 	.word	0xffffffff


	//   ....[3]....
        /*005c*/ 	.word	0xffffffff


	//   ....[4]....
        /*0060*/ 	.word	0xffffffff


	//   ....[5]....
        /*0064*/ 	.word	0xffffffff


	//----- nvinfo : EIATTR_COOP_GROUP_INSTR_OFFSETS
	.align		4
.L_24:
        /*0068*/ 	.byte	0x04, 0x28
        /*006a*/ 	.short	(.L_26 - .L_25)


	//   ....[0]....
.L_25:
        /*006c*/ 	.word	0x00000060


	//   ....[1]....
        /*0070*/ 	.word	0x00000070


	//   ....[2]....
        /*0074*/ 	.word	0x00000130


	//   ....[3]....
        /*0078*/ 	.word	0x000002a0


	//   ....[4]....
        /*007c*/ 	.word	0x000002e0


	//   ....[5]....
        /*0080*/ 	.word	0x00000320


	//----- nvinfo : EIATTR_REG_RECONFIG
	.align		4
.L_26:
        /*0084*/ 	.byte	0x01, 0x54
	.zero		2


	//----- nvinfo : EIATTR_MBARRIER_INSTR_OFFSETS
	.align		4
        /*0088*/ 	.byte	0x04, 0x39
        /*008a*/ 	.short	(.L_28 - .L_27)


	//   ....[0]....
.L_27:
        /*008c*/ 	.word	0x00000230
        /*0090*/ 	.word	0x000000ff
        /*0094*/ 	.word	0x00000000
        /*0098*/ 	.short	0x0100
        /*009a*/ 	.byte	0x08
	.zero		1


	//   ....[1]....
        /*009c*/ 	.word	0x00000240
        /*00a0*/ 	.word	0x000000ff
        /*00a4*/ 	.word	0x00000018
        /*00a8*/ 	.short	0x0100
        /*00aa*/ 	.byte	0x08
	.zero		1


	//   ....[2]....
        /*00ac*/ 	.word	0x00000250
        /*00b0*/ 	.word	0x000000ff
        /*00b4*/ 	.word	0x00000008
        /*00b8*/ 	.short	0x0100
        /*00ba*/ 	.byte	0x08
	.zero		1


	//   ....[3]....
        /*00bc*/ 	.word	0x00000260
        /*00c0*/ 	.word	0x000000ff
        /*00c4*/ 	.word	0x00000020
        /*00c8*/ 	.short	0x0100
        /*00ca*/ 	.byte	0x08
	.zero		1


	//   ....[4]....
        /*00cc*/ 	.word	0x00000270
        /*00d0*/ 	.word	0x000000ff
        /*00d4*/ 	.word	0x00000010
        /*00d8*/ 	.short	0x0100
        /*00da*/ 	.byte	0x08
	.zero		1


	//   ....[5]....
        /*00dc*/ 	.word	0x00000280
        /*00e0*/ 	.word	0x000000ff
        /*00e4*/ 	.word	0x00000028
        /*00e8*/ 	.short	0x0100
        /*00ea*/ 	.byte	0x08
	.zero		1


	//   ....[6]....
        /*00ec*/ 	.word	0x00000590
        /*00f0*/ 	.word	0x000000ff
        /*00f4*/ 	.word	0x00000060
        /*00f8*/ 	.short	0x0100
        /*00fa*/ 	.byte	0x08
	.zero		1


	//   ....[7]....
        /*00fc*/ 	.word	0x00000600
        /*0100*/ 	.word	0x000000ff
        /*0104*/ 	.word	0x00000068
        /*0108*/ 	.short	0x0100
        /*010a*/ 	.byte	0x08
	.zero		1


	//   ....[8]....
        /*010c*/ 	.word	0x00000620
        /*0110*/ 	.word	0x000000ff
        /*0114*/ 	.word	0x00000040
        /*0118*/ 	.short	0x0100
        /*011a*/ 	.byte	0x09
	.zero		1


	//   ....[9]....
        /*011c*/ 	.word	0x00000630
        /*0120*/ 	.word	0x000000ff
        /*0124*/ 	.word	0x00000048
        /*0128*/ 	.short	0x0100
        /*012a*/ 	.byte	0x09
	.zero		1


	//   ....[10]....
        /*012c*/ 	.word	0x00000640
        /*0130*/ 	.word	0x000000ff
        /*0134*/ 	.word	0x00000050
        /*0138*/ 	.short	0x0100
        /*013a*/ 	.byte	0x09
	.zero		1


	//   ....[11]....
        /*013c*/ 	.word	0x00000650
        /*0140*/ 	.word	0x000000ff
        /*0144*/ 	.word	0x00000058
        /*0148*/ 	.short	0x0100
        /*014a*/ 	.byte	0x09
	.zero		1


	//   ....[12]....
        /*014c*/ 	.word	0x00001400
        /*0150*/ 	.word	0x000000ff
        /*0154*/ 	.word	0xfffffff8
        /*0158*/ 	.short	0x010a
        /*015a*/ 	.byte	0x0f
	.zero		1


	//   ....[13]....
        /*015c*/ 	.word	0x000018e0
        /*0160*/ 	.word	0x000000ff
        /*0164*/ 	.word	0x00000000
        /*0168*/ 	.short	0x010a
        /*016a*/ 	.byte	0x06
	.zero		1


	//   ....[14]....
        /*016c*/ 	.word	0x00001920
        /*0170*/ 	.word	0x000000ff
        /*0174*/ 	.word	0x00000000
        /*0178*/ 	.short	0x010a
        /*017a*/ 	.byte	0x06
	.zero		1


	//   ....[15]....
        /*017c*/ 	.word	0x00002220
        /*0180*/ 	.word	0x000000ff
        /*0184*/ 	.word	0x00000000
        /*0188*/ 	.short	0x010a
        /*018a*/ 	.byte	0x09
	.zero		1


	//   ....[16]....
        /*018c*/ 	.word	0x00002260
        /*0190*/ 	.word	0x000000ff
        /*0194*/ 	.word	0x00000000
        /*0198*/ 	.short	0x010a
        /*019a*/ 	.byte	0x09
	.zero		1


	//   ....[17]....
        /*019c*/ 	.word	0x000028c0
        /*01a0*/ 	.word	0x000000ff
        /*01a4*/ 	.word	0x00000000
        /*01a8*/ 	.short	0x0101
        /*01aa*/ 	.byte	0x08
	.zero		1


	//   ....[18]....
        /*01ac*/ 	.word	0x00002e30
        /*01b0*/ 	.word	0x00000011
        /*01b4*/ 	.word	0x00000000
        /*01b8*/ 	.short	0x0101
        /*01ba*/ 	.byte	0x16
	.zero		1


	//   ....[19]....
        /*01bc*/ 	.word	0x00002f10
        /*01c0*/ 	.word	0x000000ff
        /*01c4*/ 	.word	0x00000000
        /*01c8*/ 	.short	0x0101
        /*01ca*/ 	.byte	0x08
	.zero		1


	//   ....[20]....
        /*01cc*/ 	.word	0x00002fc0
        /*01d0*/ 	.word	0x000000ff
        /*01d4*/ 	.word	0x00000008
        /*01d8*/ 	.short	0x010a
        /*01da*/ 	.byte	0x0f
	.zero		1


	//   ....[21]....
        /*01dc*/ 	.word	0x00007860
        /*01e0*/ 	.word	0x00000004
        /*01e4*/ 	.word	0x00000000
        /*01e8*/ 	.short	0x0101
        /*01ea*/ 	.byte	0x16
	.zero		1


	//   ....[22]....
        /*01ec*/ 	.word	0x00008140
        /*01f0*/ 	.word	0x00000013
        /*01f4*/ 	.word	0x00000018
        /*01f8*/ 	.short	0x010a
        /*01fa*/ 	.byte	0x3f
	.zero		1


	//   ....[23]....
        /*01fc*/ 	.word	0x000084b0
        /*0200*/ 	.word	0x0000000a
        /*0204*/ 	.word	0x00000068
        /*0208*/ 	.short	0x0101
        /*020a*/ 	.byte	0x3f
	.zero		1


	//   ....[24]....
        /*020c*/ 	.word	0x00008c10
        /*0210*/ 	.word	0x00000007
        /*0214*/ 	.word	0x00000000
        /*0218*/ 	.short	0x010a
        /*021a*/ 	.byte	0x3f
	.zero		1


	//   ....[25]....
        /*021c*/ 	.word	0x00008c90
        /*0220*/ 	.word	0x00000006
        /*0224*/ 	.word	0x00000000
        /*0228*/ 	.short	0x010a
        /*022a*/ 	.byte	0x3f
	.zero		1


	//   ....[26]....
        /*022c*/ 	.word	0x00008d20
        /*0230*/ 	.word	0x00000003
        /*0234*/ 	.word	0x00000000
        /*0238*/ 	.short	0x010a
        /*023a*/ 	.byte	0x3f
	.zero		1


	//   ....[27]....
        /*023c*/ 	.word	0x00008d90
        /*0240*/ 	.word	0x00000011
        /*0244*/ 	.word	0xfffffff8
        /*0248*/ 	.short	0x010a
        /*024a*/ 	.byte	0x3f
	.zero		1


	//   ....[28]....
        /*024c*/ 	.word	0x00008df0
        /*0250*/ 	.word	0x00000011
        /*0254*/ 	.word	0x00000000
        /*0258*/ 	.short	0x010a
        /*025a*/ 	.byte	0x3f
	.zero		1


	//   ....[29]....
        /*025c*/ 	.word	0x00008e50
        /*0260*/ 	.word	0x00000012
        /*0264*/ 	.word	0x00000000
        /*0268*/ 	.short	0x010a
        /*026a*/ 	.byte	0x3f
	.zero		1


	//   ....[30]....
        /*026c*/ 	.word	0x00008eb0
        /*0270*/ 	.word	0x00000011
        /*0274*/ 	.word	0x00000008
        /*0278*/ 	.short	0x010a
        /*027a*/ 	.byte	0x3f
	.zero		1


	//   ....[31]....
        /*027c*/ 	.word	0x00008f80
        /*0280*/ 	.word	0x00000013
        /*0284*/ 	.word	0x00000018
        /*0288*/ 	.short	0x010a
        /*028a*/ 	.byte	0x3f
	.zero		1


	//   ....[32]....
        /*028c*/ 	.word	0x00009060
        /*0290*/ 	.word	0x00000007
        /*0294*/ 	.word	0x00000000
        /*0298*/ 	.short	0x010a
        /*029a*/ 	.byte	0x3f
	.zero		1


	//   ....[33]....
        /*029c*/ 	.word	0x000090b0
        /*02a0*/ 	.word	0x00000006
        /*02a4*/ 	.word	0x00000000
        /*02a8*/ 	.short	0x010a
        /*02aa*/ 	.byte	0x3f
	.zero		1


	//----- nvinfo : EIATTR_NUM_MBARRIERS
	.align		4
.L_28:
        /*02ac*/ 	.byte	0x03, 0x38
        /*02ae*/ 	.short	0x000c


	//----- nvinfo : EIATTR_EXIT_INSTR_OFFSETS
	.align		4
        /*02b0*/ 	.byte	0x04, 0x1c
        /*02b2*/ 	.short	(.L_30 - .L_29)


	//   ....[0]....
.L_29:
        /*02b4*/ 	.word	0x00001130


	//   ....[1]....
        /*02b8*/ 	.word	0x00001190


	//   ....[2]....
        /*02bc*/ 	.word	0x00007e70


	//   ....[3]....
        /*02c0*/ 	.word	0x00007ea0


	//   ....[4]....
        /*02c4*/ 	.word	0x00008d70


	//----- nvinfo : EIATTR_MAX_THREADS
	.align		4
.L_30:
        /*02c8*/ 	.byte	0x04, 0x05
        /*02ca*/ 	.short	(.L_32 - .L_31)
.L_31:
        /*02cc*/ 	.word	0x00000180
        /*02d0*/ 	.word	0x00000001
        /*02d4*/ 	.word	0x00000001


	//----- nvinfo : EIATTR_CRS_STACK_SIZE
	.align		4
.L_32:
        /*02d8*/ 	.byte	0x04, 0x1e
        /*02da*/ 	.short	(.L_34 - .L_33)
.L_33:
        /*02dc*/ 	.word	0x00000000


	//----- nvinfo : EIATTR_CBANK_PARAM_SIZE
	.align		4
.L_34:
        /*02e0*/ 	.byte	0x03, 0x19
        /*02e2*/ 	.short	0x0470


	//----- nvinfo : EIATTR_PARAM_CBANK
	.align		4
        /*02e4*/ 	.byte	0x04, 0x0a
        /*02e6*/ 	.short	(.L_36 - .L_35)
	.align		4
.L_35:
        /*02e8*/ 	.word	index@(.nv.constant0._ZN7cutlass13device_kernelINS_4gemm6kernel13GemmUniversalIN4cute5tupleIJiiiiEEENS1_10collective13CollectiveMmaINS1_37MainloopSm90TmaGmmaWarpSpecializedFP8ILi3ENS5_IJNS4_1CILi1EEESB_SB_EEENS1_32KernelTmaWarpSpecializedPingpongEEENS5_IJNSA_ILi64EEENSA_ILi128EEESF_EEENS_12float_e4m3_tENS5_IJlSB_lEEESI_SJ_NS4_8TiledMMAINS4_8MMA_AtomIJNS4_4SM904GMMA31MMA_64x128x32_F32E4M3E4M3_SS_TNILNSN_7ScaleInE1ELSP_1EEEEEENS4_6LayoutISC_NS5_IJNSA_ILi0EEEST_ST_EEEEENS5_IJNS4_10UnderscoreESW_SW_EEEEENS4_13SM90_TMA_LOADENS4_14ComposedLayoutINS4_7SwizzleILi2ELi4ELi3EEENS4_18smem_ptr_flag_bitsILi8EEENSS_INS5_IJNSA_ILi8EEESF_EEENS5_IJSF_SB_EEEEEEEvNS4_8identityESZ_S19_vS1A_EENS_8epilogue10collective6detail29Sm90TmaWarpSpecializedAdapterINS1D_15DefaultEpilogueISI_SJ_SJ_NS1C_6thread17LinearCombinationISI_Li1EffLNS1H_9ScaleType4KindE0ELNS_15FloatRoundStyleE2ESI_EENS1_15EpilogueDefaultEEEEEvvEEEEvNT_6ParamsE)
        /*02ec*/ 	.short	0x0210
        /*02ee*/ 	.short	0x0470


	//----- nvinfo : EIATTR_SW_WAR
	.align		4
.L_36:
        /*02f0*/ 	.byte	0x04, 0x36
        /*02f2*/ 	.short	(.L_38 - .L_37)
.L_37:
        /*02f4*/ 	.word	0x00000008
.L_38:


//--------------------- .nv.callgraph             --------------------------
	.section	.nv.callgraph,"",@"SHT_CUDA_CALLGRAPH"
	.align	4
	.sectionentsize	8
	.align		4
        /*0000*/ 	.word	0x00000000
	.align		4
        /*0004*/ 	.word	0xffffffff
	.align		4
        /*0008*/ 	.word	0x00000000
	.align		4
        /*000c*/ 	.word	0xfffffffe
	.align		4
        /*0010*/ 	.word	0x00000000
	.align		4
        /*0014*/ 	.word	0xfffffffd
	.align		4
        /*0018*/ 	.word	0x00000000
	.align		4
        /*001c*/ 	.word	0xfffffffc


//--------------------- .nv.constant4             --------------------------
	.section	.nv.constant4,"a",@progbits
	.align	8
	.align		8
.nv.constant4:
        /*0000*/ 	.dword	_ZN40_INTERNAL_d7dfc6c0_4_k_cu_9b0be7f1_280734cuda3std3__45__cpo5beginE
	.align		8
        /*0008*/ 	.dword	_ZN40_INTERNAL_d7dfc6c0_4_k_cu_9b0be7f1_280734cuda3std3__45__cpo3endE
	.align		8
        /*0010*/ 	.dword	_ZN40_INTERNAL_d7dfc6c0_4_k_cu_9b0be7f1_280734cuda3std3__45__cpo6cbeginE
	.align		8
        /*0018*/ 	.dword	_ZN40_INTERNAL_d7dfc6c0_4_k_cu_9b0be7f1_280734cuda3std3__45__cpo4cendE
	.align		8
        /*0020*/ 	.dword	_ZN40_INTERNAL_d7dfc6c0_4_k_cu_9b0be7f1_280734cuda3std3__442_GLOBAL__N__d7dfc6c0_4_k_cu_9b0be7f1_280736ignoreE
	.align		8
        /*0028*/ 	.dword	_ZN40_INTERNAL_d7dfc6c0_4_k_cu_9b0be7f1_280734cuda3std3__419piecewise_constructE
	.align		8
        /*0030*/ 	.dword	_ZN40_INTERNAL_d7dfc6c0_4_k_cu_9b0be7f1_280734cuda3std3__48in_placeE
	.align		8
        /*0038*/ 	.dword	_ZN40_INTERNAL_d7dfc6c0_4_k_cu_9b0be7f1_280734cuda3std6ranges3__45__cpo4swapE
	.align		8
        /*0040*/ 	.dword	_ZN40_INTERNAL_d7dfc6c0_4_k_cu_9b0be7f1_280734cuda3std6ranges3__45__cpo9iter_moveE
	.align		8
        /*0048*/ 	.dword	_ZN40_INTERNAL_d7dfc6c0_4_k_cu_9b0be7f1_280734cute7productE
	.align		8
        /*0050*/ 	.dword	_ZN40_INTERNAL_d7dfc6c0_4_k_cu_9b0be7f1_280734cute1_E


//--------------------- .text._ZN7cutlass13device_kernelINS_4gemm6kernel13GemmUniversalIN4cute5tupleIJiiiiEEENS1_10collective13CollectiveMmaINS1_37MainloopSm90TmaGmmaWarpSpecializedFP8ILi3ENS5_IJNS4_1CILi1EEESB_SB_EEENS1_32KernelTmaWarpSpecializedPingpongEEENS5_IJNSA_ILi64EEENSA_ILi128EEESF_EEENS_12float_e4m3_tENS5_IJlSB_lEEESI_SJ_NS4_8TiledMMAINS4_8MMA_AtomIJNS4_4SM904GMMA31MMA_64x128x32_F32E4M3E4M3_SS_TNILNSN_7ScaleInE1ELSP_1EEEEEENS4_6LayoutISC_NS5_IJNSA_ILi0EEEST_ST_EEEEENS5_IJNS4_10UnderscoreESW_SW_EEEEENS4_13SM90_TMA_LOADENS4_14ComposedLayoutINS4_7SwizzleILi2ELi4ELi3EEENS4_18smem_ptr_flag_bitsILi8EEENSS_INS5_IJNSA_ILi8EEESF_EEENS5_IJSF_SB_EEEEEEEvNS4_8identityESZ_S19_vS1A_EENS_8epilogue10collective6detail29Sm90TmaWarpSpecializedAdapterINS1D_15DefaultEpilogueISI_SJ_SJ_NS1C_6thread17LinearCombinationISI_Li1EffLNS1H_9ScaleType4KindE0ELNS_15FloatRoundStyleE2ESI_EENS1_15EpilogueDefaultEEEEEvvEEEEvNT_6ParamsE --------------------------
	.section	.text._ZN7cutlass13device_kernelINS_4gemm6kernel13GemmUniversalIN4cute5tupleIJiiiiEEENS1_10collective13CollectiveMmaINS1_37MainloopSm90TmaGmmaWarpSpecializedFP8ILi3ENS5_IJNS4_1CILi1EEESB_SB_EEENS1_32KernelTmaWarpSpecializedPingpongEEENS5_IJNSA_ILi64EEENSA_ILi128EEESF_EEENS_12float_e4m3_tENS5_IJlSB_lEEESI_SJ_NS4_8TiledMMAINS4_8MMA_AtomIJNS4_4SM904GMMA31MMA_64x128x32_F32E4M3E4M3_SS_TNILNSN_7ScaleInE1ELSP_1EEEEEENS4_6LayoutISC_NS5_IJNSA_ILi0EEEST_ST_EEEEENS5_IJNS4_10UnderscoreESW_SW_EEEEENS4_13SM90_TMA_LOADENS4_14ComposedLayoutINS4_7SwizzleILi2ELi4ELi3EEENS4_18smem_ptr_flag_bitsILi8EEENSS_INS5_IJNSA_ILi8EEESF_EEENS5_IJSF_SB_EEEEEEEvNS4_8identityESZ_S19_vS1A_EENS_8epilogue10collective6detail29Sm90TmaWarpSpecializedAdapterINS1D_15DefaultEpilogueISI_SJ_SJ_NS1C_6thread17LinearCombinationISI_Li1EffLNS1H_9ScaleType4KindE0ELNS_15FloatRoundStyleE2ESI_EENS1_15EpilogueDefaultEEEEEvvEEEEvNT_6ParamsE,"ax",@progbits
	.align	128
.text._ZN7cutlass13device_kernelINS_4gemm6kernel13GemmUniversalIN4cute5tupleIJiiiiEEENS1_10collective13CollectiveMmaINS1_37MainloopSm90TmaGmmaWarpSpecializedFP8ILi3ENS5_IJNS4_1CILi1EEESB_SB_EEENS1_32KernelTmaWarpSpecializedPingpongEEENS5_IJNSA_ILi64EEENSA_ILi128EEESF_EEENS_12float_e4m3_tENS5_IJlSB_lEEESI_SJ_NS4_8TiledMMAINS4_8MMA_AtomIJNS4_4SM904GMMA31MMA_64x128x32_F32E4M3E4M3_SS_TNILNSN_7ScaleInE1ELSP_1EEEEEENS4_6LayoutISC_NS5_IJNSA_ILi0EEEST_ST_EEEEENS5_IJNS4_10UnderscoreESW_SW_EEEEENS4_13SM90_TMA_LOADENS4_14ComposedLayoutINS4_7SwizzleILi2ELi4ELi3EEENS4_18smem_ptr_flag_bitsILi8EEENSS_INS5_IJNSA_ILi8EEESF_EEENS5_IJSF_SB_EEEEEEEvNS4_8identityESZ_S19_vS1A_EENS_8epilogue10collective6detail29Sm90TmaWarpSpecializedAdapterINS1D_15DefaultEpilogueISI_SJ_SJ_NS1C_6thread17LinearCombinationISI_Li1EffLNS1H_9ScaleType4KindE0ELNS_15FloatRoundStyleE2ESI_EENS1_15EpilogueDefaultEEEEEvvEEEEvNT_6ParamsE:
        .type           _ZN7cutlass13device_kernelINS_4gemm6kernel13GemmUniversalIN4cute5tupleIJiiiiEEENS1_10collective13CollectiveMmaINS1_37MainloopSm90TmaGmmaWarpSpecializedFP8ILi3ENS5_IJNS4_1CILi1EEESB_SB_EEENS1_32KernelTmaWarpSpecializedPingpongEEENS5_IJNSA_ILi64EEENSA_ILi128EEESF_EEENS_12float_e4m3_tENS5_IJlSB_lEEESI_SJ_NS4_8TiledMMAINS4_8MMA_AtomIJNS4_4SM904GMMA31MMA_64x128x32_F32E4M3E4M3_SS_TNILNSN_7ScaleInE1ELSP_1EEEEEENS4_6LayoutISC_NS5_IJNSA_ILi0EEEST_ST_EEEEENS5_IJNS4_10UnderscoreESW_SW_EEEEENS4_13SM90_TMA_LOADENS4_14ComposedLayoutINS4_7SwizzleILi2ELi4ELi3EEENS4_18smem_ptr_flag_bitsILi8EEENSS_INS5_IJNSA_ILi8EEESF_EEENS5_IJSF_SB_EEEEEEEvNS4_8identityESZ_S19_vS1A_EENS_8epilogue10collective6detail29Sm90TmaWarpSpecializedAdapterINS1D_15DefaultEpilogueISI_SJ_SJ_NS1C_6thread17LinearCombinationISI_Li1EffLNS1H_9ScaleType4KindE0ELNS_15FloatRoundStyleE2ESI_EENS1_15EpilogueDefaultEEEEEvvEEEEvNT_6ParamsE,@function
        .size           _ZN7cutlass13device_kernelINS_4gemm6kernel13GemmUniversalIN4cute5tupleIJiiiiEEENS1_10collective13CollectiveMmaINS1_37MainloopSm90TmaGmmaWarpSpecializedFP8ILi3ENS5_IJNS4_1CILi1EEESB_SB_EEENS1_32KernelTmaWarpSpecializedPingpongEEENS5_IJNSA_ILi64EEENSA_ILi128EEESF_EEENS_12float_e4m3_tENS5_IJlSB_lEEESI_SJ_NS4_8TiledMMAINS4_8MMA_AtomIJNS4_4SM904GMMA31MMA_64x128x32_F32E4M3E4M3_SS_TNILNSN_7ScaleInE1ELSP_1EEEEEENS4_6LayoutISC_NS5_IJNSA_ILi0EEEST_ST_EEEEENS5_IJNS4_10UnderscoreESW_SW_EEEEENS4_13SM90_TMA_LOADENS4_14ComposedLayoutINS4_7SwizzleILi2ELi4ELi3EEENS4_18smem_ptr_flag_bitsILi8EEENSS_INS5_IJNSA_ILi8EEESF_EEENS5_IJSF_SB_EEEEEEEvNS4_8identityESZ_S19_vS1A_EENS_8epilogue10collective6detail29Sm90TmaWarpSpecializedAdapterINS1D_15DefaultEpilogueISI_SJ_SJ_NS1C_6thread17LinearCombinationISI_Li1EffLNS1H_9ScaleType4KindE0ELNS_15FloatRoundStyleE2ESI_EENS1_15EpilogueDefaultEEEEEvvEEEEvNT_6ParamsE,(.L_x_202 - _ZN7cutlass13device_kernelINS_4gemm6kernel13GemmUniversalIN4cute5tupleIJiiiiEEENS1_10collective13CollectiveMmaINS1_37MainloopSm90TmaGmmaWarpSpecializedFP8ILi3ENS5_IJNS4_1CILi1EEESB_SB_EEENS1_32KernelTmaWarpSpecializedPingpongEEENS5_IJNSA_ILi64EEENSA_ILi128EEESF_EEENS_12float_e4m3_tENS5_IJlSB_lEEESI_SJ_NS4_8TiledMMAINS4_8MMA_AtomIJNS4_4SM904GMMA31MMA_64x128x32_F32E4M3E4M3_SS_TNILNSN_7ScaleInE1ELSP_1EEEEEENS4_6LayoutISC_NS5_IJNSA_ILi0EEEST_ST_EEEEENS5_IJNS4_10UnderscoreESW_SW_EEEEENS4_13SM90_TMA_LOADENS4_14ComposedLayoutINS4_7SwizzleILi2ELi4ELi3EEENS4_18smem_ptr_flag_bitsILi8EEENSS_INS5_IJNSA_ILi8EEESF_EEENS5_IJSF_SB_EEEEEEEvNS4_8identityESZ_S19_vS1A_EENS_8epilogue10collective6detail29Sm90TmaWarpSpecializedAdapterINS1D_15DefaultEpilogueISI_SJ_SJ_NS1C_6thread17LinearCombinationISI_Li1EffLNS1H_9ScaleType4KindE0ELNS_15FloatRoundStyleE2ESI_EENS1_15EpilogueDefaultEEEEEvvEEEEvNT_6ParamsE)
        .other          _ZN7cutlass13device_kernelINS_4gemm6kernel13GemmUniversalIN4cute5tupleIJiiiiEEENS1_10collective13CollectiveMmaINS1_37MainloopSm90TmaGmmaWarpSpecializedFP8ILi3ENS5_IJNS4_1CILi1EEESB_SB_EEENS1_32KernelTmaWarpSpecializedPingpongEEENS5_IJNSA_ILi64EEENSA_ILi128EEESF_EEENS_12float_e4m3_tENS5_IJlSB_lEEESI_SJ_NS4_8TiledMMAINS4_8MMA_AtomIJNS4_4SM904GMMA31MMA_64x128x32_F32E4M3E4M3_SS_TNILNSN_7ScaleInE1ELSP_1EEEEEENS4_6LayoutISC_NS5_IJNSA_ILi0EEEST_ST_EEEEENS5_IJNS4_10UnderscoreESW_SW_EEEEENS4_13SM90_TMA_LOADENS4_14ComposedLayoutINS4_7SwizzleILi2ELi4ELi3EEENS4_18smem_ptr_flag_bitsILi8EEENSS_INS5_IJNSA_ILi8EEESF_EEENS5_IJSF_SB_EEEEEEEvNS4_8identityESZ_S19_vS1A_EENS_8epilogue10collective6detail29Sm90TmaWarpSpecializedAdapterINS1D_15DefaultEpilogueISI_SJ_SJ_NS1C_6thread17LinearCombinationISI_Li1EffLNS1H_9ScaleType4KindE0ELNS_15FloatRoundStyleE2ESI_EENS1_15EpilogueDefaultEEEEEvvEEEEvNT_6ParamsE,@"STO_CUDA_ENTRY STV_DEFAULT"
_ZN7cutlass13device_kernelINS_4gemm6kernel13GemmUniversalIN4cute5tupleIJiiiiEEENS1_10collective13CollectiveMmaINS1_37MainloopSm90TmaGmmaWarpSpecializedFP8ILi3ENS5_IJNS4_1CILi1EEESB_SB_EEENS1_32KernelTmaWarpSpecializedPingpongEEENS5_IJNSA_ILi64EEENSA_ILi128EEESF_EEENS_12float_e4m3_tENS5_IJlSB_lEEESI_SJ_NS4_8TiledMMAINS4_8MMA_AtomIJNS4_4SM904GMMA31MMA_64x128x32_F32E4M3E4M3_SS_TNILNSN_7ScaleInE1ELSP_1EEEEEENS4_6LayoutISC_NS5_IJNSA_ILi0EEEST_ST_EEEEENS5_IJNS4_10UnderscoreESW_SW_EEEEENS4_13SM90_TMA_LOADENS4_14ComposedLayoutINS4_7SwizzleILi2ELi4ELi3EEENS4_18smem_ptr_flag_bitsILi8EEENSS_INS5_IJNSA_ILi8EEESF_EEENS5_IJSF_SB_EEEEEEEvNS4_8identityESZ_S19_vS1A_EENS_8epilogue10collective6detail29Sm90TmaWarpSpecializedAdapterINS1D_15DefaultEpilogueISI_SJ_SJ_NS1C_6thread17LinearCombinationISI_Li1EffLNS1H_9ScaleType4KindE0ELNS_15FloatRoundStyleE2ESI_EENS1_15EpilogueDefaultEEEEEvvEEEEvNT_6ParamsE:
[----:B------:R-:W-:Y:S01]  /*0000*/  LDC R1, c[0x0][0x28] ;  /* 0x00000a00ff017b82 */ /* 0x000fe20000000800 */
[----:B------:R-:W0:Y:S01]  /*0010*/  S2R R13, SR_TID.X ;  /* 0x00000000000d7919 */ /* 0x000e220000002100 */
[----:B------:R-:W-:Y:S01]  /*0020*/  ELECT P0, URZ, PT ;  /* 0x00000000003f782f */ /* 0x000fe20003800000 */
[----:B------:R-:W-:Y:S01]  /*0030*/  BSSY B0, `(.L_x_0) ;  /* 0x000000f000007945 */ /* 0x000fe20003800000 */
[--C-:B0-----:R-:W-:Y:S02]  /*0040*/  SHF.R.U32.HI R0, RZ, 0x5, R13.reuse ;  /* 0x00000005ff007819 */ /* 0x101fe4000001160d */
[----:B------:R-:W-:-:S03]  /*0050*/  SHF.R.U32.HI R4, RZ, 0x7, R13 ;  /* 0x00000007ff047819 */ /* 0x000fc6000001160d */
[----:B------:R-:W0:Y:S04]  /*0060*/  SHFL.IDX PT, R2, R0, RZ, 0x1f ;  /* 0x00001fff00027589 */ /* 0x000e2800000e0000 */
[----:B------:R1:W2:Y:S01]  /*0070*/  SHFL.IDX PT, R5, R4, RZ, 0x1f ;  /* 0x00001fff04057589 */ /* 0x0002a200000e0000 */
[----:B0-----:R-:W-:-:S13]  /*0080*/  ISETP.NE.OR P0, PT, R2, RZ, !P0 ;  /* 0x000000ff0200720c */ /* 0x001fda0004705670 */
[----:B-12---:R-:W-:Y:S05]  /*0090*/  @P0 BRA `(.L_x_1) ;  /* 0x0000000000200947 */ /* 0x006fea0003800000 */
[----:B------:R-:W-:Y:S02]  /*00a0*/  ULDC.64 UR4, c[0x0][0x198] ;  /* 0x0000660000047ab9 */ /* 0x000fe40000000a00 */
[----:B------:R-:W-:Y:S02]  /*00b0*/  UIADD3 UR6, UP0, UR4, 0xf0, URZ ;  /* 0x000000f004067890 */ /* 0x000fe4000ff1e03f */
[----:B------:R-:W-:Y:S02]  /*00c0*/  UIADD3 UR4, UP1, UR4, 0x1f0, URZ ;  /* 0x000001f004047890 */ /* 0x000fe4000ff3e03f */
[----:B------:R-:W-:Y:S02]  /*00d0*/  UIADD3.X UR7, URZ, UR5, URZ, UP0, !UPT ;  /* 0x000000053f077290 */ /* 0x000fe400087fe43f */
[----:B------:R-:W-:-:S07]  /*00e0*/  UIADD3.X UR5, URZ, UR5, URZ, UP1, !UPT ;  /* 0x000000053f057290 */ /* 0x000fce0008ffe43f */
[----:B------:R0:W-:Y:S02]  /*00f0*/  UTMACCTL.PF [UR6] ;  /* 0x00000000060079b9 */ /* 0x0001e40008040000 */
[----:B------:R0:W-:Y:S02]  /*0100*/  UTMACCTL.PF [UR4] ;  /* 0x00000000040079b9 */ /* 0x0001e40008040000 */
[----:B0-----:R-:W-:Y:S01]  /*0110*/  NOP ;  /* 0x0000000000007918 */ /* 0x001fe20000000000 */
.L_x_1:
[----:B------:R-:W-:Y:S05]  /*0120*/  BSYNC B0 ;  /* 0x0000000000007941 */ /* 0x000fea0003800000 */
.L_x_0:
[----:B------:R-:W0:Y:S02]  /*0130*/  SHFL.IDX PT, R3, R0, RZ, 0x1f ;  /* 0x00001fff00037589 */ /* 0x000e2400000e0000 */
[----:B0-----:R-:W-:-:S13]  /*0140*/  ISETP.NE.AND P0, PT, R3, RZ, PT ;  /* 0x000000ff0300720c */ /* 0x001fda0003f05270 */
[----:B------:R-:W-:Y:S05]  /*0150*/  @P0 BRA `(.L_x_2) ;  /* 0x0000000000500947 */ /* 0x000fea0003800000 */
[----:B------:R-:W0:Y:S01]  /*0160*/  S2UR UR8, SR_CgaCtaId ;  /* 0x00000000000879c3 */ /* 0x000e220000008800 */
[----:B------:R-:W-:Y:S01]  /*0170*/  UMOV UR4, 0x400 ;  /* 0x0000040000047882 */ /* 0x000fe20000000000 */
[----:B------:R-:W-:Y:S01]  /*0180*/  UMOV UR5, 0x1 ;  /* 0x0000000100057882 */ /* 0x000fe20000000000 */
[----:B------:R-:W-:Y:S01]  /*0190*/  UMOV UR6, 0x80 ;  /* 0x0000008000067882 */ /* 0x000fe20000000000 */
[----:B------:R-:W-:Y:S01]  /*01a0*/  ELECT P0, URZ, PT ;  /* 0x00000000003f782f */ /* 0x000fe20003800000 */
[----:B------:R-:W-:-:S04]  /*01b0*/  UIADD3 UR6, -UR6, 0x100000, URZ ;  /* 0x0010000006067890 */ /* 0x000fc8000fffe13f */
[----:B------:R-:W-:Y:S02]  /*01c0*/  USHF.L.U32 UR7, UR6, 0xb, URZ ;  /* 0x0000000b06077899 */ /* 0x000fe4000800063f */
[----:B------:R-:W-:Y:S02]  /*01d0*/  USHF.L.U32 UR6, UR6, 0x1, URZ ;  /* 0x0000000106067899 */ /* 0x000fe4000800063f */
[----:B0-----:R-:W-:Y:S02]  /*01e0*/  ULEA UR8, UR8, UR4, 0x18 ;  /* 0x0000000408087291 */ /* 0x001fe4000f8ec03f */
[----:B------:R-:W-:-:S04]  /*01f0*/  UIADD3 UR4, -UR5, 0x100000, URZ ;  /* 0x0010000005047890 */ /* 0x000fc8000fffe13f */
[----:B------:R-:W-:Y:S02]  /*0200*/  USHF.L.U32 UR5, UR4, 0xb, URZ ;  /* 0x0000000b04057899 */ /* 0x000fe4000800063f */
[----:B------:R-:W-:Y:S01]  /*0210*/  USHF.L.U32 UR4, UR4, 0x1, URZ ;  /* 0x0000000104047899 */ /* 0x000fe2000800063f */
[----:B------:R-:W0:Y:S11]  /*0220*/  FENCE.VIEW.ASYNC.S ;  /* 0x00000000000073c6 */ /* 0x000e360000000000 */
[----:B0-----:R0:W1:Y:S01]  /*0230*/  SYNCS.EXCH.64 URZ, [UR8], UR4 ;  /* 0x00000004083f75b2 */ /* 0x0010620008000100 */
[----:B------:R0:W2:Y:S01]  /*0240*/  SYNCS.EXCH.64 URZ, [UR8+0x18], UR6 ;  /* 0x00001806083f75b2 */ /* 0x0000a20008000100 */
[----:B------:R0:W3:Y:S01]  /*0250*/  SYNCS.EXCH.64 URZ, [UR8+0x8], UR4 ;  /* 0x00000804083f75b2 */ /* 0x0000e20008000100 */
[----:B------:R0:W4:Y:S01]  /*0260*/  SYNCS.EXCH.64 URZ, [UR8+0x20], UR6 ;  /* 0x00002006083f75b2 */ /* 0x0001220008000100 */
[----:B------:R0:W0:Y:S01]  /*0270*/  SYNCS.EXCH.64 URZ, [UR8+0x10], UR4 ;  /* 0x00001004083f75b2 */ /* 0x0000220008000100 */
[----:B------:R0:W0:Y:S01]  /*0280*/  SYNCS.EXCH.64 URZ, [UR8+0x28], UR6 ;  /* 0x00002806083f75b2 */ /* 0x0000220008000100 */
[----:B------:R-:W-:Y:S01]  /*0290*/  NOP ;  /* 0x0000000000007918 */ /* 0x000fe20000000000 */
.L_x_2:
[----:B------:R-:W5:Y:S01]  /*02a0*/  SHFL.IDX PT, R6, R0, RZ, 0x1f ;  /* 0x00001fff00067589 */ /* 0x000f6200000e0000 */
[----:B------:R-:W-:Y:S01]  /*02b0*/  ELECT P0, URZ, PT ;  /* 0x00000000003f782f */ /* 0x000fe20003800000 */
[----:B------:R-:W-:Y:S01]  /*02c0*/  NOP ;  /* 0x0000000000007918 */ /* 0x000fe20000000000 */
[----:B------:R-:W-:Y:S01]  /*02d0*/  ELECT P1, URZ, PT ;  /* 0x00000000003f782f */ /* 0x000fe20003820000 */
[----:B------:R1:W2:Y:S01]  /*02e0*/  SHFL.IDX PT, R3, R0, RZ, 0x1f ;  /* 0x00001fff00037589 */ /* 0x0002a200000e0000 */
[----:B0-----:R-:W-:Y:S01]  /*02f0*/  UMOV UR4, 0x20 ;  /* 0x0000002000047882 */ /* 0x001fe20000000000 */
[----:B------:R-:W-:Y:S01]  /*0300*/  UMOV UR11, 0x80 ;  /* 0x00000080000b7882 */ /* 0x000fe20000000000 */
[----:B------:R-:W-:Y:S01]  /*0310*/  NOP ;  /* 0x0000000000007918 */ /* 0x000fe20000000000 */
[----:B------:R-:W0:Y:S01]  /*0320*/  SHFL.IDX PT, R4, R4, RZ, 0x1f ;  /* 0x00001fff04047589 */ /* 0x000e2200000e0000 */
[C---:B------:R-:W-:Y:S01]  /*0330*/  VIADD R33, R5.reuse, 0xffffffff ;  /* 0xffffffff05217836 */ /* 0x040fe20000000000 */
[----:B------:R-:W-:Y:S01]  /*0340*/  ULDC.64 UR18, c[0x0][0x208] ;  /* 0x0000820000127ab9 */ /* 0x000fe20000000a00 */
[----:B------:R-:W-:-:S02]  /*0350*/  ISETP.NE.AND P3, PT, R5, RZ, PT ;  /* 0x000000ff0500720c */ /* 0x000fc40003f65270 */
[----:B-1----:R-:W-:Y:S02]  /*0360*/  SHF.R.S32.HI R0, RZ, 0x1f, R13 ;  /* 0x0000001fff007819 */ /* 0x002fe4000001140d */
[----:B------:R-:W-:Y:S02]  /*0370*/  ISETP.GE.U32.AND P2, PT, R33, 0x2, PT ;  /* 0x000000022100780c */ /* 0x000fe40003f46070 */
[----:B------:R-:W-:-:S04]  /*0380*/  LEA.HI R0, R0, R13, RZ, 0x7 ;  /* 0x0000000d00007211 */ /* 0x000fc800078f38ff */
[----:B------:R-:W-:Y:S02]  /*0390*/  LOP3.LUT R0, R0, 0xffffff80, RZ, 0xc0, !PT ;  /* 0xffffff8000007812 */ /* 0x000fe400078ec0ff */
[----:B-----5:R-:W-:-:S03]  /*03a0*/  ISETP.NE.OR P0, PT, R6, RZ, !P0 ;  /* 0x000000ff0600720c */ /* 0x020fc60004705670 */
[----:B------:R-:W-:Y:S01]  /*03b0*/  IMAD.IADD R11, R13, 0x1, -R0 ;  /* 0x000000010d0b7824 */ /* 0x000fe200078e0a00 */
[----:B--2---:R-:W-:Y:S02]  /*03c0*/  ISETP.NE.OR P1, PT, R3, RZ, !P1 ;  /* 0x000000ff0300720c */ /* 0x004fe40004f25670 */
[----:B------:R-:W-:Y:S02]  /*03d0*/  SHF.R.S32.HI R3, RZ, 0x1f, R2 ;  /* 0x0000001fff037819 */ /* 0x000fe40000011402 */
[----:B0-----:R-:W-:Y:S02]  /*03e0*/  R2UR UR15, R4 ;  /* 0x00000000040f72ca */ /* 0x001fe400000e0000 */
[----:B------:R-:W-:-:S03]  /*03f0*/  LEA.HI R3, R3, R2, RZ, 0x2 ;  /* 0x0000000203037211 */ /* 0x000fc600078f10ff */
[----:B------:R-:W-:Y:S01]  /*0400*/  VOTEU.ALL UP0, P0 ;  /* 0x00000000003f7886 */ /* 0x000fe20000000000 */
[----:B------:R-:W-:-:S03]  /*0410*/  LOP3.LUT R3, R3, 0xfffffffc, RZ, 0xc0, !PT ;  /* 0xfffffffc03037812 */ /* 0x000fc600078ec0ff */
[----:B------:R-:W-:Y:S01]  /*0420*/  VOTEU.ALL UP1, P1 ;  /* 0x00000000003f7886 */ /* 0x000fe20000820000 */
[----:B------:R-:W0:Y:S01]  /*0430*/  @!UP0 S2UR UR7, SR_CgaCtaId ;  /* 0x00000000000789c3 */ /* 0x000e220000008800 */
[----:B------:R-:W-:Y:S01]  /*0440*/  @!UP0 UMOV UR6, 0x400 ;  /* 0x0000040000068882 */ /* 0x000fe20000000000 */
[----:B------:R-:W-:-:S04]  /*0450*/  @!UP0 UIADD3 UR4, -UR4, 0x100000, URZ ;  /* 0x0010000004048890 */ /* 0x000fc8000fffe13f */
[----:B------:R-:W-:Y:S02]  /*0460*/  @!UP0 USHF.L.U32 UR5, UR4, 0xb, URZ ;  /* 0x0000000b04058899 */ /* 0x000fe4000800063f */
[----:B------:R-:W-:Y:S01]  /*0470*/  @!UP0 USHF.L.U32 UR4, UR4, 0x1, URZ ;  /* 0x0000000104048899 */ /* 0x000fe2000800063f */
[----:B------:R-:W-:Y:S01]  /*0480*/  IMAD.IADD R20, R2, 0x1, -R3 ;  /* 0x0000000102147824 */ /* 0x000fe200078e0a03 */
[----:B------:R-:W-:Y:S01]  /*0490*/  @!UP1 UMOV UR9, 0x400 ;  /* 0x0000040000099882 */ /* 0x000fe20000000000 */
[----:B------:R-:W-:Y:S01]  /*04a0*/  VOTEU.ALL UP2, P1 ;  /* 0x00000000003f7886 */ /* 0x000fe20000840000 */
[----:B------:R-:W-:Y:S01]  /*04b0*/  VOTEU.ALL UP3, P1 ;  /* 0x00000000003f7886 */ /* 0x000fe20000860000 */
[----:B------:R-:W-:Y:S01]  /*04c0*/  VOTEU.ALL UP4, P1 ;  /* 0x00000000003f7886 */ /* 0x000fe20000880000 */
[----:B------:R-:W1:Y:S01]  /*04d0*/  @!UP1 S2UR UR10, SR_CgaCtaId ;  /* 0x00000000000a99c3 */ /* 0x000e620000008800 */
[----:B------:R-:W-:Y:S01]  /*04e0*/  VOTEU.ALL UP5, P1 ;  /* 0x00000000003f7886 */ /* 0x000fe200008a0000 */
[----:B0-----:R-:W-:-:S02]  /*04f0*/  @!UP0 ULEA UR8, UR7, UR6, 0x18 ;  /* 0x0000000607088291 */ /* 0x001fc4000f8ec03f */
[----:B------:R-:W-:-:S04]  /*0500*/  @!UP1 UIADD3 UR6, -UR11, 0x100000, URZ ;  /* 0x001000000b069890 */ /* 0x000fc8000fffe13f */
[----:B------:R-:W-:Y:S02]  /*0510*/  @!UP1 USHF.L.U32 UR7, UR6, 0xb, URZ ;  /* 0x0000000b06079899 */ /* 0x000fe4000800063f */
[----:B------:R-:W-:Y:S01]  /*0520*/  @!UP1 USHF.L.U32 UR6, UR6, 0x1, URZ ;  /* 0x0000000106069899 */ /* 0x000fe2000800063f */
[----:B------:R-:W-:Y:S01]  /*0530*/  VOTEU.ALL UP0, P0 ;  /* 0x00000000003f7886 */ /* 0x000fe20000000000 */
[----:B-1----:R-:W-:Y:S01]  /*0540*/  @!UP1 ULEA UR9, UR10, UR9, 0x18 ;  /* 0x000000090a099291 */ /* 0x002fe2000f8ec03f */
[----:B------:R-:W-:Y:S02]  /*0550*/  VOTEU.ALL UP1, P0 ;  /* 0x00000000003f7886 */ /* 0x000fe40000020000 */
[----:B------:R-:W-:Y:S01]  /*0560*/  ULDC.64 UR10, c[0x0][0x598] ;  /* 0x00016600000a7ab9 */ /* 0x000fe20000000a00 */
[----:B------:R-:W-:Y:S01]  /*0570*/  ISETP.NE.AND P0, PT, R20, 0x3, PT ;  /* 0x000000031400780c */ /* 0x000fe20003f05270 */
[----:B------:R-:W0:Y:S02]  /*0580*/  FENCE.VIEW.ASYNC.S ;  /* 0x00000000000073c6 */ /* 0x000e240000000000 */
[----:B0-----:R0:W3:Y:S01]  /*0590*/  @!UP0 SYNCS.EXCH.64 URZ, [UR8+0x60], UR4 ;  /* 0x00006004083f85b2 */ /* 0x0010e20008000100 */
[----:B------:R-:W-:-:S02]  /*05a0*/  ISETP.NE.U32.AND P1, PT, RZ, UR10, PT ;  /* 0x0000000aff007c0c */ /* 0x000fc4000bf25070 */
[----:B------:R-:W-:Y:S02]  /*05b0*/  ISETP.EQ.OR P0, PT, R20, RZ, !P0 ;  /* 0x000000ff1400720c */ /* 0x000fe40004702670 */
[----:B------:R-:W-:Y:S02]  /*05c0*/  ISETP.NE.AND.EX P1, PT, RZ, UR11, PT, P1 ;  /* 0x0000000bff007c0c */ /* 0x000fe4000bf25310 */
[----:B------:R-:W-:-:S04]  /*05d0*/  ISETP.EQ.AND P0, PT, R5, RZ, P0 ;  /* 0x000000ff0500720c */ /* 0x000fc80000702270 */
[----:B------:R-:W-:-:S04]  /*05e0*/  SEL R7, RZ, 0x1, !P0 ;  /* 0x00000001ff077807 */ /* 0x000fc80004000000 */
[----:B------:R-:W-:Y:S01]  /*05f0*/  SEL R7, R7, 0x2, P2 ;  /* 0x0000000207077807 */ /* 0x000fe20001000000 */
[----:B------:R0:W3:Y:S01]  /*0600*/  @!UP1 SYNCS.EXCH.64 URZ, [UR8+0x68], UR4 ;  /* 0x00006804083f95b2 */ /* 0x0000e20008000100 */
[----:B------:R-:W-:Y:S01]  /*0610*/  NOP ;  /* 0x0000000000007918 */ /* 0x000fe20000000000 */
[----:B------:R0:W3:Y:S01]  /*0620*/  @!UP2 SYNCS.EXCH.64 URZ, [UR9+0x40], UR6 ;  /* 0x00004006093fa5b2 */ /* 0x0000e20008000100 */
[----:B------:R0:W3:Y:S01]  /*0630*/  @!UP3 SYNCS.EXCH.64 URZ, [UR9+0x48], UR6 ;  /* 0x00004806093fb5b2 */ /* 0x0000e20008000100 */
[----:B------:R0:W3:Y:S01]  /*0640*/  @!UP4 SYNCS.EXCH.64 URZ, [UR9+0x50], UR6 ;  /* 0x00005006093fc5b2 */ /* 0x0000e20008000100 */
[----:B------:R0:W3:Y:S01]  /*0650*/  @!UP5 SYNCS.EXCH.64 URZ, [UR9+0x58], UR6 ;  /* 0x00005806093fd5b2 */ /* 0x0000e20008000100 */
[----:B------:R-:W-:Y:S01]  /*0660*/  NOP ;  /* 0x0000000000007918 */ /* 0x000fe20000000000 */
[----:B---34-:R-:W-:Y:S06]  /*0670*/  BAR.SYNC.DEFER_BLOCKING 0x0 ;  /* 0x0000000000007b1d */ /* 0x018fec0000010000 */
[----:B0-----:R-:W-:Y:S05]  /*0680*/  @!P1 BRA `(.L_x_3) ;  /* 0x00000000001c9947 */ /* 0x001fea0003800000 */
[----:B------:R-:W0:Y:S02]  /*0690*/  LDC.64 R2, c[0x0][0x598] ;  /* 0x00016600ff027b82 */ /* 0x000e240000000a00 */
[----:B0-----:R-:W2:Y:S02]  /*06a0*/  LDG.E.64 R2, desc[UR18][R2.64] ;  /* 0x0000001202027981 */ /* 0x001ea4000c1e1b00 */
[----:B--2---:R-:W-:-:S04]  /*06b0*/  ISETP.NE.U32.AND P0, PT, R2, RZ, PT ;  /* 0x000000ff0200720c */ /* 0x004fc80003f05070 */
[----:B------:R-:W-:-:S13]  /*06c0*/  ISETP.NE.AND.EX P0, PT, R3, RZ, PT, P0 ;  /* 0x000000ff0300720c */ /* 0x000fda0003f05300 */
[----:B------:R-:W-:Y:S05]  /*06d0*/  @!P0 BRA `(.L_x_3) ;  /* 0x0000000000088947 */ /* 0x000fea0003800000 */
[----:B------:R2:W5:Y:S01]  /*06e0*/  LD.E R10, desc[UR18][R2.64] ;  /* 0x00000012020a7980 */ /* 0x000562000c101900 */
[----:B------:R-:W-:Y:S05]  /*06f0*/  BRA `(.L_x_4) ;  /* 0x0000000000207947 */ /* 0x000fea0003800000 */
.L_x_3:
[----:B------:R-:W-:Y:S02]  /*0700*/  ULDC.64 UR4, c[0x0][0x588] ;  /* 0x0001620000047ab9 */ /* 0x000fe40000000a00 */
[----:B------:R-:W-:-:S04]  /*0710*/  ISETP.NE.U32.AND P0, PT, RZ, UR4, PT ;  /* 0x00000004ff007c0c */ /* 0x000fc8000bf05070 */
[----:B------:R-:W-:-:S13]  /*0720*/  ISETP.NE.AND.EX P0, PT, RZ, UR5, PT, P0 ;  /* 0x00000005ff007c0c */ /* 0x000fda000bf05300 */
[----:B------:R-:W-:Y:S05]  /*0730*/  @!P0 BRA `(.L_x_5) ;  /* 0x00000000000c8947 */ /* 0x000fea0003800000 */
[----:B------:R-:W0:Y:S02]  /*0740*/  LDC.64 R2, c[0x0][0x588] ;  /* 0x00016200ff027b82 */ /* 0x000e240000000a00 */
[----:B0-----:R1:W5:Y:S01]  /*0750*/  LDG.E R10, desc[UR18][R2.64] ;  /* 0x00000012020a7981 */ /* 0x001362000c1e1900 */
[----:B------:R-:W-:Y:S05]  /*0760*/  BRA `(.L_x_4) ;  /* 0x0000000000047947 */ /* 0x000fea0003800000 */
.L_x_5:
[----:B------:R-:W0:Y:S02]  /*0770*/  LDC R10, c[0x0][0x580] ;  /* 0x00016000ff0a7b82 */ /* 0x000e240000000800 */
.L_x_4:
[----:B------:R-:W-:Y:S02]  /*0780*/  ULDC.64 UR4, c[0x0][0x5a0] ;  /* 0x0001680000047ab9 */ /* 0x000fe40000000a00 */
[----:B------:R-:W-:-:S04]  /*0790*/  ISETP.NE.U32.AND P0, PT, RZ, UR4, PT ;  /* 0x00000004ff007c0c */ /* 0x000fc8000bf05070 */
[----:B------:R-:W-:-:S13]  /*07a0*/  ISETP.NE.AND.EX P0, PT, RZ, UR5, PT, P0 ;  /* 0x00000005ff007c0c */ /* 0x000fda000bf05300 */
[----:B------:R-:W-:Y:S05]  /*07b0*/  @!P0 BRA `(.L_x_6) ;  /* 0x00000000001c8947 */ /* 0x000fea0003800000 */
[----:B-12---:R-:W1:Y:S02]  /*07c0*/  LDC.64 R2, c[0x0][0x5a0] ;  /* 0x00016800ff027b82 */ /* 0x006e640000000a00 */
[----:B-1----:R-:W2:Y:S02]  /*07d0*/  LDG.E.64 R2, desc[UR18][R2.64] ;  /* 0x0000001202027981 */ /* 0x002ea4000c1e1b00 */
[----:B--2---:R-:W-:-:S04]  /*07e0*/  ISETP.NE.U32.AND P0, PT, R2, RZ, PT ;  /* 0x000000ff0200720c */ /* 0x004fc80003f05070 */
[----:B------:R-:W-:-:S13]  /*07f0*/  ISETP.NE.AND.EX P0, PT, R3, RZ, PT, P0 ;  /* 0x000000ff0300720c */ /* 0x000fda0003f05300 */
[----:B------:R-:W-:Y:S05]  /*0800*/  @!P0 BRA `(.L_x_6) ;  /* 0x0000000000088947 */ /* 0x000fea0003800000 */
[----:B------:R1:W5:Y:S01]  /*0810*/  LD.E R12, desc[UR18][R2.64] ;  /* 0x00000012020c7980 */ /* 0x000362000c101900 */
[----:B------:R-:W-:Y:S05]  /*0820*/  BRA `(.L_x_7) ;  /* 0x0000000000207947 */ /* 0x000fea0003800000 */
.L_x_6:
[----:B------:R-:W-:Y:S02]  /*0830*/  ULDC.64 UR4, c[0x0][0x590] ;  /* 0x0001640000047ab9 */ /* 0x000fe40000000a00 */
[----:B------:R-:W-:-:S04]  /*0840*/  ISETP.NE.U32.AND P0, PT, RZ, UR4, PT ;  /* 0x00000004ff007c0c */ /* 0x000fc8000bf05070 */
[----:B------:R-:W-:-:S13]  /*0850*/  ISETP.NE.AND.EX P0, PT, RZ, UR5, PT, P0 ;  /* 0x00000005ff007c0c */ /* 0x000fda000bf05300 */
[----:B------:R-:W-:Y:S05]  /*0860*/  @!P0 BRA `(.L_x_8) ;  /* 0x00000000000c8947 */ /* 0x000fea0003800000 */
[----:B-12---:R-:W1:Y:S02]  /*0870*/  LDC.64 R2, c[0x0][0x590] ;  /* 0x00016400ff027b82 */ /* 0x006e640000000a00 */
[----:B-1----:R4:W5:Y:S01]  /*0880*/  LDG.E R12, desc[UR18][R2.64] ;  /* 0x00000012020c7981 */ /* 0x002962000c1e1900 */
[----:B------:R-:W-:Y:S05]  /*0890*/  BRA `(.L_x_7) ;  /* 0x0000000000047947 */ /* 0x000fea0003800000 */
.L_x_8:
[----:B------:R-:W3:Y:S02]  /*08a0*/  LDC R12, c[0x0][0x584] ;  /* 0x00016100ff0c7b82 */ /* 0x000ee40000000800 */
.L_x_7:
[----:B------:R-:W0:Y:S01]  /*08b0*/  LDC R0, c[0x0][0x65c] ;  /* 0x00019700ff007b82 */ /* 0x000e220000000800 */
[----:B------:R-:W1:Y:S01]  /*08c0*/  S2R R21, SR_CTAID.Y ;  /* 0x0000000000157919 */ /* 0x000e620000002600 */
[----:B------:R-:W-:Y:S01]  /*08d0*/  ULDC UR8, c[0x0][0x28c] ;  /* 0x0000a30000087ab9 */ /* 0x000fe20000000800 */
[----:B------:R-:W-:Y:S01]  /*08e0*/  ISETP.NE.AND P0, PT, R5, 0x2, PT ;  /* 0x000000020500780c */ /* 0x000fe20003f05270 */
[----:B------:R-:W-:Y:S01]  /*08f0*/  UIADD3 UR8, UR8, 0x3f, URZ ;  /* 0x0000003f08087890 */ /* 0x000fe2000fffe03f */
[----:B------:R-:W3:Y:S01]  /*0900*/  S2R R14, SR_CTAID.X ;  /* 0x00000000000e7919 */ /* 0x000ee20000002500 */
[----:B------:R-:W-:Y:S01]  /*0910*/  UMOV UR5, URZ ;  /* 0x0000003f00057c82 */ /* 0x000fe20008000000 */
[----:B------:R-:W-:Y:S01]  /*0920*/  UMOV UR4, URZ ;  /* 0x0000003f00047c82 */ /* 0x000fe20008000000 */
[----:B------:R-:W-:-:S04]  /*0930*/  USHF.R.S32.HI UR9, URZ, 0x1f, UR8 ;  /* 0x0000001f3f097899 */ /* 0x000fc80008011408 */
[----:B------:R-:W-:-:S04]  /*0940*/  ULEA.HI UR9, UR9, UR8, URZ, 0x6 ;  /* 0x0000000809097291 */ /* 0x000fc8000f8f303f */
[----:B------:R-:W-:Y:S01]  /*0950*/  USHF.R.S32.HI UR13, URZ, 0x6, UR9 ;  /* 0x000000063f0d7899 */ /* 0x000fe20008011409 */
[----:B0-----:R-:W-:-:S13]  /*0960*/  ISETP.NE.AND P2, PT, R0, 0x1, PT ;  /* 0x000000010000780c */ /* 0x001fda0003f45270 */
[----:B------:R-:W3:Y:S01]  /*0970*/  @P2 LDC R15, c[0x0][0x10] ;  /* 0x00000400ff0f2b82 */ /* 0x000ee20000000800 */
[----:B-12-4-:R-:W-:Y:S02]  /*0980*/  @P2 IMAD.MOV.U32 R2, RZ, RZ, R21 ;  /* 0x000000ffff022224 */ /* 0x016fe400078e0015 */
[----:B------:R-:W-:Y:S02]  /*0990*/  @P2 IMAD.MOV.U32 R3, RZ, RZ, RZ ;  /* 0x000000ffff032224 */ /* 0x000fe400078e00ff */
[----:B------:R-:W-:-:S03]  /*09a0*/  @P2 IMAD.MOV.U32 R5, RZ, RZ, RZ ;  /* 0x000000ffff052224 */ /* 0x000fc600078e00ff */
[----:B------:R-:W0:Y:S01]  /*09b0*/  @!P2 LDC R9, c[0x0][0xc] ;  /* 0x00000300ff09ab82 */ /* 0x000e220000000800 */
[----:B------:R-:W-:Y:S01]  /*09c0*/  ULDC UR6, c[0x0][0xc] ;  /* 0x0000030000067ab9 */ /* 0x000fe20000000800 */
[----:B------:R-:W-:Y:S02]  /*09d0*/  ULDC UR7, c[0x0][0x10] ;  /* 0x0000040000077ab9 */ /* 0x000fe40000000800 */
[----:B------:R-:W-:-:S04]  /*09e0*/  UIMAD.WIDE.U32 UR6, UR6, UR7, URZ ;  /* 0x00000007060672a5 */ /* 0x000fc8000f8e003f */
[----:B------:R-:W1:Y:S01]  /*09f0*/  LDC R8, c[0x0][0x14] ;  /* 0x00000500ff087b82 */ /* 0x000e620000000800 */
[----:B---3--:R-:W-:-:S04]  /*0a00*/  @P2 IMAD.WIDE.U32 R2, R14, R15, R2 ;  /* 0x0000000f0e022225 */ /* 0x008fc800078e0002 */
[----:B------:R-:W-:Y:S02]  /*0a10*/  IMAD.MOV.U32 R15, RZ, RZ, RZ ;  /* 0x000000ffff0f7224 */ /* 0x000fe400078e00ff */
[----:B------:R-:W-:Y:S02]  /*0a20*/  @P2 IMAD.IADD R3, R3, 0x1, R5 ;  /* 0x0000000103032824 */ /* 0x000fe400078e0205 */
[----:B0-----:R-:W-:-:S04]  /*0a30*/  @!P2 IMAD.WIDE.U32 R4, R9, R21, R14 ;  /* 0x000000150904a225 */ /* 0x001fc800078e000e */
[----:B------:R-:W-:Y:S02]  /*0a40*/  @!P2 IMAD.MOV.U32 R2, RZ, RZ, R4 ;  /* 0x000000ffff02a224 */ /* 0x000fe400078e0004 */
[----:B------:R-:W-:Y:S02]  /*0a50*/  @!P2 IMAD.MOV.U32 R3, RZ, RZ, R5 ;  /* 0x000000ffff03a224 */ /* 0x000fe400078e0005 */
[C---:B-1----:R-:W-:Y:S02]  /*0a60*/  IMAD R17, R8.reuse, UR7, RZ ;  /* 0x0000000708117c24 */ /* 0x042fe4000f8e02ff */
[----:B------:R-:W-:Y:S01]  /*0a70*/  IMAD.WIDE.U32 R8, R8, UR6, RZ ;  /* 0x0000000608087c25 */ /* 0x000fe2000f8e00ff */
[----:B------:R-:W-:-:S03]  /*0a80*/  ULDC.64 UR6, c[0x0][0x650] ;  /* 0x0001940000067ab9 */ /* 0x000fc60000000a00 */
[----:B------:R-:W-:Y:S01]  /*0a90*/  IMAD.IADD R0, R9, 0x1, R17 ;  /* 0x0000000109007824 */ /* 0x000fe200078e0211 */
[----:B------:R-:W-:Y:S06]  /*0aa0*/  @P0 BRA `(.L_x_9) ;  /* 0x0000000000200947 */ /* 0x000fec0003800000 */
[----:B------:R-:W-:Y:S01]  /*0ab0*/  UISETP.GE.U32.AND UP0, UPT, UR13, 0x3, UPT ;  /* 0x000000030d00788c */ /* 0x000fe2000bf06070 */
[----:B------:R-:W-:Y:S01]  /*0ac0*/  IADD3 R2, P0, R2, R8, RZ ;  /* 0x0000000802027210 */ /* 0x000fe20007f1e0ff */
[----:B------:R-:W-:-:S04]  /*0ad0*/  UIMAD.WIDE.U32 UR4, UR13, -0x55555555, URZ ;  /* 0xaaaaaaab0d0478a5 */ /* 0x000fc8000f8e003f */
[----:B------:R-:W-:Y:S01]  /*0ae0*/  USHF.R.U32.HI UR5, URZ, 0x1, UR5 ;  /* 0x000000013f057899 */ /* 0x000fe20008011605 */
[----:B------:R-:W-:Y:S02]  /*0af0*/  IMAD.X R3, R0, 0x1, R3, P0 ;  /* 0x0000000100037824 */ /* 0x000fe400000e0603 */
[----:B------:R-:W-:Y:S02]  /*0b00*/  UMOV UR4, URZ ;  /* 0x0000003f00047c82 */ /* 0x000fe40008000000 */
[----:B------:R-:W-:Y:S02]  /*0b10*/  @UP0 ULOP3.LUT UR4, UR5, 0x1, URZ, 0xc0, !UPT ;  /* 0x0000000105040892 */ /* 0x000fe4000f8ec03f */
[----:B------:R-:W-:-:S12]  /*0b20*/  UIMAD UR5, UR5, -0x3, UR13 ;  /* 0xfffffffd050578a4 */ /* 0x000fd8000f8e020d */
.L_x_9:
[----:B------:R-:W-:Y:S01]  /*0b30*/  ISETP.GE.U32.AND P0, PT, R2, UR6, PT ;  /* 0x0000000602007c0c */ /* 0x000fe2000bf06070 */
[----:B------:R-:W-:Y:S01]  /*0b40*/  IMAD.MOV.U32 R6, RZ, RZ, -0x1 ;  /* 0xffffffffff067424 */ /* 0x000fe200078e00ff */
[----:B------:R-:W-:Y:S01]  /*0b50*/  PRMT R16, RZ, 0x7610, R16 ;  /* 0x00007610ff107816 */ /* 0x000fe20000000010 */
[----:B------:R-:W-:Y:S01]  /*0b60*/  IMAD.MOV.U32 R5, RZ, RZ, -0x1 ;  /* 0xffffffffff057424 */ /* 0x000fe200078e00ff */
[----:B------:R-:W-:Y:S01]  /*0b70*/  ISETP.GE.U32.AND.EX P0, PT, R3, UR7, PT, P0 ;  /* 0x0000000703007c0c */ /* 0x000fe2000bf06100 */
[----:B------:R-:W-:-:S12]  /*0b80*/  IMAD.MOV.U32 R4, RZ, RZ, -0x1 ;  /* 0xffffffffff047424 */ /* 0x000fd800078e00ff */
[----:B------:R-:W-:Y:S05]  /*0b90*/  @P0 BRA `(.L_x_10) ;  /* 0x00000004005c0947 */ /* 0x000fea0003800000 */
[----:B------:R-:W0:Y:S01]  /*0ba0*/  LDC.64 R24, c[0x0][0x628] ;  /* 0x00018a00ff187b82 */ /* 0x000e220000000a00 */
[----:B------:R-:W-:Y:S02]  /*0bb0*/  IMAD.MOV.U32 R4, RZ, RZ, R2 ;  /* 0x000000ffff047224 */ /* 0x000fe400078e0002 */
[----:B------:R-:W-:-:S05]  /*0bc0*/  IMAD.MOV.U32 R5, RZ, RZ, R3 ;  /* 0x000000ffff057224 */ /* 0x000fca00078e0003 */
[----:B------:R-:W1:Y:S08]  /*0bd0*/  LDC R6, c[0x0][0x630] ;  /* 0x00018c00ff067b82 */ /* 0x000e700000000800 */
[----:B------:R-:W2:Y:S01]  /*0be0*/  LDC.64 R26, c[0x0][0x620] ;  /* 0x00018800ff1a7b82 */ /* 0x000ea20000000a00 */
[----:B0-----:R-:W-:-:S04]  /*0bf0*/  ISETP.NE.U32.AND P0, PT, R24, RZ, PT ;  /* 0x000000ff1800720c */ /* 0x001fc80003f05070 */
[----:B------:R-:W-:-:S13]  /*0c00*/  ISETP.NE.AND.EX P0, PT, R25, RZ, PT, P0 ;  /* 0x000000ff1900720c */ /* 0x000fda0003f05300 */
[----:B-12---:R-:W-:Y:S05]  /*0c10*/  @!P0 BRA `(.L_x_11) ;  /* 0x0000000000288947 */ /* 0x006fea0003800000 */
[----:B------:R-:W0:Y:S02]  /*0c20*/  LDC R19, c[0x0][0x634] ;  /* 0x00018d00ff137b82 */ /* 0x000e240000000800 */
[----:B0-----:R-:W-:-:S05]  /*0c30*/  IADD3 R19, P0, R2, R19, RZ ;  /* 0x0000001302137210 */ /* 0x001fca0007f1e0ff */
[----:B------:R-:W-:-:S04]  /*0c40*/  IMAD.X R23, RZ, RZ, R3, P0 ;  /* 0x000000ffff177224 */ /* 0x000fc800000e0603 */
[----:B------:R-:W-:-:S04]  /*0c50*/  IMAD.WIDE.U32 R4, R23, R24, RZ ;  /* 0x0000001817047225 */ /* 0x000fc800078e00ff */
[----:B------:R-:W-:-:S04]  /*0c60*/  IMAD.WIDE.U32 R16, P0, R19, R25, R4 ;  /* 0x0000001913107225 */ /* 0x000fc80007800004 */
[----:B------:R-:W-:-:S04]  /*0c70*/  IMAD.WIDE.U32 R4, R19, R24, RZ ;  /* 0x0000001813047225 */ /* 0x000fc800078e00ff */
[----:B------:R-:W-:Y:S01]  /*0c80*/  IMAD.X R19, RZ, RZ, RZ, P0 ;  /* 0x000000ffff137224 */ /* 0x000fe200000e06ff */
[----:B------:R-:W-:Y:S01]  /*0c90*/  IADD3 RZ, P0, R5, R16, RZ ;  /* 0x0000001005ff7210 */ /* 0x000fe20007f1e0ff */
[----:B------:R-:W-:-:S04]  /*0ca0*/  IMAD.MOV.U32 R18, RZ, RZ, R17 ;  /* 0x000000ffff127224 */ /* 0x000fc800078e0011 */
[----:B------:R-:W-:-:S08]  /*0cb0*/  IMAD.WIDE.U32.X R4, R23, R25, R18, P0 ;  /* 0x0000001917047225 */ /* 0x000fd000000e0412 */
.L_x_11:
[--C-:B------:R-:W-:Y:S01]  /*0cc0*/  SHF.R.U64 R32, R4, R6, R5.reuse ;  /* 0x0000000604207219 */ /* 0x100fe20000001205 */
[----:B------:R-:W0:Y:S01]  /*0cd0*/  LDC.64 R28, c[0x0][0x640] ;  /* 0x00019000ff1c7b82 */ /* 0x000e220000000a00 */
[----:B------:R-:W-:Y:S01]  /*0ce0*/  I2FP.F32.U32 R4, R14 ;  /* 0x0000000e00047245 */ /* 0x000fe20000201000 */
[----:B------:R-:W-:Y:S01]  /*0cf0*/  ULDC UR6, c[0x0][0x150] ;  /* 0x0000540000067ab9 */ /* 0x000fe20000000800 */
[----:B------:R-:W-:Y:S02]  /*0d00*/  SHF.R.U32.HI R5, RZ, R6, R5 ;  /* 0x00000006ff057219 */ /* 0x000fe40000011605 */
[----:B------:R-:W-:Y:S01]  /*0d10*/  IADD3 R17, P0, RZ, -R32, RZ ;  /* 0x80000020ff117210 */ /* 0x000fe20007f1e0ff */
[----:B------:R-:W-:Y:S01]  /*0d20*/  FMUL R6, R4, UR6 ;  /* 0x0000000604067c20 */ /* 0x000fe20008400000 */
[----:B------:R-:W-:Y:S01]  /*0d30*/  ULDC UR6, c[0x0][0x154] ;  /* 0x0000550000067ab9 */ /* 0x000fe20000000800 */
[----:B------:R-:W1:Y:S02]  /*0d40*/  LDC R18, c[0x0][0x618] ;  /* 0x00018600ff127b82 */ /* 0x000e640000000800 */
[----:B------:R-:W-:-:S02]  /*0d50*/  IMAD.X R19, RZ, RZ, ~R5, P0 ;  /* 0x000000ffff137224 */ /* 0x000fc400000e0e05 */
[----:B------:R-:W2:Y:S01]  /*0d60*/  F2I.U32.TRUNC.NTZ R6, R6 ;  /* 0x0000000600067305 */ /* 0x000ea2000020f000 */
[----:B------:R-:W-:-:S03]  /*0d70*/  IMAD.WIDE.U32 R4, R17, R26, R2 ;  /* 0x0000001a11047225 */ /* 0x000fc600078e0002 */
[----:B------:R-:W3:Y:S01]  /*0d80*/  LDC R15, c[0x0][0x144] ;  /* 0x00005100ff0f7b82 */ /* 0x000ee20000000800 */
[----:B------:R-:W-:-:S04]  /*0d90*/  IMAD R16, R19, R26, RZ ;  /* 0x0000001a13107224 */ /* 0x000fc800078e02ff */
[----:B------:R-:W-:-:S03]  /*0da0*/  IMAD R17, R17, R27, R16 ;  /* 0x0000001b11117224 */ /* 0x000fc600078e0210 */
[----:B------:R-:W4:Y:S01]  /*0db0*/  LDC R22, c[0x0][0x608] ;  /* 0x00018200ff167b82 */ /* 0x000f220000000800 */
[----:B------:R-:W-:Y:S01]  /*0dc0*/  IMAD.IADD R17, R5, 0x1, R17 ;  /* 0x0000000105117824 */ /* 0x000fe200078e0211 */
[----:B0-----:R-:W-:Y:S01]  /*0dd0*/  ISETP.NE.U32.AND P0, PT, R28, RZ, PT ;  /* 0x000000ff1c00720c */ /* 0x001fe20003f05070 */
[----:B--2---:R-:W-:-:S03]  /*0de0*/  IMAD.MOV R5, RZ, RZ, -R6 ;  /* 0x000000ffff057224 */ /* 0x004fc600078e0a06 */
[----:B------:R-:W-:Y:S02]  /*0df0*/  ISETP.NE.AND.EX P0, PT, R29, RZ, PT, P0 ;  /* 0x000000ff1d00720c */ /* 0x000fe40003f05300 */
[----:B------:R-:W0:Y:S01]  /*0e00*/  LDC R19, c[0x0][0x658] ;  /* 0x00019600ff137b82 */ /* 0x000e220000000800 */
[-CC-:B-1----:R-:W-:Y:S02]  /*0e10*/  SHF.R.U64 R26, R4, R18.reuse, R17.reuse ;  /* 0x00000012041a7219 */ /* 0x182fe40000001211 */
[----:B------:R-:W-:Y:S02]  /*0e20*/  I2FP.F32.U32 R4, R21 ;  /* 0x0000001500047245 */ /* 0x000fe40000201000 */
[----:B------:R-:W-:Y:S01]  /*0e30*/  SHF.R.U32.HI R17, RZ, R18, R17 ;  /* 0x00000012ff117219 */ /* 0x000fe20000011611 */
[----:B------:R-:W-:Y:S02]  /*0e40*/  IMAD.MOV.U32 R18, RZ, RZ, 0x1 ;  /* 0x00000001ff127424 */ /* 0x000fe400078e00ff */
[----:B------:R-:W1:Y:S01]  /*0e50*/  LDC R24, c[0x0][0x148] ;  /* 0x00005200ff187b82 */ /* 0x000e620000000800 */
[----:B---3--:R-:W-:-:S02]  /*0e60*/  IMAD R6, R15, R5, R14 ;  /* 0x000000050f067224 */ /* 0x008fc400078e020e */
[----:B------:R-:W-:Y:S01]  /*0e70*/  FMUL R5, R4, UR6 ;  /* 0x0000000604057c20 */ /* 0x000fe20008400000 */
[----:B------:R-:W-:-:S04]  /*0e80*/  IMAD.MOV.U32 R4, RZ, RZ, -0x1 ;  /* 0xffffffffff047424 */ /* 0x000fc800078e00ff */
[----:B------:R-:W2:Y:S01]  /*0e90*/  LDC R25, c[0x0][0x600] ;  /* 0x00018000ff197b82 */ /* 0x000ea20000000800 */
[-CC-:B----4-:R-:W-:Y:S02]  /*0ea0*/  SHF.R.U64 R34, R26, R22.reuse, R17.reuse ;  /* 0x000000161a227219 */ /* 0x190fe40000001211 */
[----:B------:R-:W-:Y:S02]  /*0eb0*/  SHF.R.U32.HI R14, RZ, R22, R17 ;  /* 0x00000016ff0e7219 */ /* 0x000fe40000011611 */
[----:B------:R3:W4:Y:S03]  /*0ec0*/  F2I.U32.TRUNC.NTZ R22, R5 ;  /* 0x0000000500167305 */ /* 0x000726000020f000 */
[----:B------:R-:W1:Y:S01]  /*0ed0*/  LDC R27, c[0x0][0x648] ;  /* 0x00019200ff1b7b82 */ /* 0x000e620000000800 */
[-C--:B0-----:R-:W-:Y:S02]  /*0ee0*/  SHF.R.U64 R36, R34, R19.reuse, R14 ;  /* 0x0000001322247219 */ /* 0x081fe4000000120e */
[----:B------:R-:W-:-:S02]  /*0ef0*/  SHF.L.U32 R4, R4, R19, RZ ;  /* 0x0000001304047219 */ /* 0x000fc400000006ff */
[-C--:B------:R-:W-:Y:S02]  /*0f00*/  SHF.R.U32.HI R14, RZ, R19.reuse, R14 ;  /* 0x00000013ff0e7219 */ /* 0x080fe4000001160e */
[----:B------:R-:W-:Y:S01]  /*0f10*/  SHF.L.U32 R18, R18, R19, RZ ;  /* 0x0000001312127219 */ /* 0x000fe200000006ff */
[----:B------:R-:W0:Y:S01]  /*0f20*/  LDC R31, c[0x0][0x638] ;  /* 0x00018e00ff1f7b82 */ /* 0x000e220000000800 */
[----:B------:R-:W-:Y:S01]  /*0f30*/  LOP3.LUT R19, RZ, R4, RZ, 0x33, !PT ;  /* 0x00000004ff137212 */ /* 0x000fe200078e33ff */
[----:B------:R-:W-:Y:S02]  /*0f40*/  IMAD.MOV.U32 R4, RZ, RZ, R36 ;  /* 0x000000ffff047224 */ /* 0x000fe400078e0024 */
[----:B---3--:R-:W-:-:S04]  /*0f50*/  IMAD.MOV.U32 R5, RZ, RZ, R14 ;  /* 0x000000ffff057224 */ /* 0x008fc800078e000e */
[----:B------:R-:W3:Y:S01]  /*0f60*/  LDC R30, c[0x0][0x610] ;  /* 0x00018400ff1e7b82 */ /* 0x000ee20000000800 */
[----:B----4-:R-:W-:Y:S05]  /*0f70*/  @!P0 BRA `(.L_x_12) ;  /* 0x0000000000288947 */ /* 0x010fea0003800000 */
[----:B------:R-:W4:Y:S02]  /*0f80*/  LDC R17, c[0x0][0x64c] ;  /* 0x00019300ff117b82 */ /* 0x000f240000000800 */
[----:B----4-:R-:W-:-:S05]  /*0f90*/  IADD3 R17, P0, R36, R17, RZ ;  /* 0x0000001124117210 */ /* 0x010fca0007f1e0ff */
        /* <DEDUP_REMOVED lines=8> */
.L_x_12:
[----:B-1----:R-:W-:Y:S01]  /*1020*/  SHF.R.U64 R4, R4, R27, R5 ;  /* 0x0000001b04047219 */ /* 0x002fe20000001205 */
[----:B--2---:R-:W-:Y:S01]  /*1030*/  VIADD R5, R25, 0xffffffff ;  /* 0xffffffff19057836 */ /* 0x004fe20000000000 */
[----:B------:R-:W-:Y:S01]  /*1040*/  LOP3.LUT R19, R34, R19, RZ, 0xc0, !PT ;  /* 0x0000001322137212 */ /* 0x000fe200078ec0ff */
[----:B------:R-:W-:Y:S02]  /*1050*/  IMAD.MOV R22, RZ, RZ, -R22 ;  /* 0x000000ffff167224 */ /* 0x000fe400078e0a16 */
[----:B------:R-:W-:Y:S01]  /*1060*/  IMAD.MOV R14, RZ, RZ, -R4 ;  /* 0x000000ffff0e7224 */ /* 0x000fe200078e0a04 */
[----:B------:R-:W-:Y:S01]  /*1070*/  LOP3.LUT R5, R26, R5, RZ, 0xc0, !PT ;  /* 0x000000051a057212 */ /* 0x000fe200078ec0ff */
[----:B------:R-:W-:Y:S02]  /*1080*/  IMAD R19, R18, R4, R19 ;  /* 0x0000000412137224 */ /* 0x000fe400078e0213 */
[----:B------:R-:W-:Y:S02]  /*1090*/  @P2 IMAD R6, R24, R22, R21 ;  /* 0x0000001618062224 */ /* 0x000fe400078e0215 */
[----:B0-----:R-:W-:-:S02]  /*10a0*/  IMAD R4, R14, R31, R36 ;  /* 0x0000001f0e047224 */ /* 0x001fc400078e0224 */
[----:B---3--:R-:W-:Y:S02]  /*10b0*/  IMAD R6, R19, R30, R6 ;  /* 0x0000001e13067224 */ /* 0x008fe400078e0206 */
[----:B------:R-:W-:Y:S02]  /*10c0*/  IMAD R15, R4, R25, R5 ;  /* 0x00000019040f7224 */ /* 0x000fe400078e0205 */
[----:B------:R-:W-:Y:S02]  /*10d0*/  IMAD.MOV.U32 R16, RZ, RZ, 0x1 ;  /* 0x00000001ff107424 */ /* 0x000fe400078e00ff */
[----:B------:R-:W-:Y:S01]  /*10e0*/  IMAD.MOV.U32 R4, RZ, RZ, R32 ;  /* 0x000000ffff047224 */ /* 0x000fe200078e0020 */
[----:B------:R-:W-:Y:S02]  /*10f0*/  SEL R5, R15, R6, !P2 ;  /* 0x000000060f057207 */ /* 0x000fe40005000000 */
[----:B------:R-:W-:-:S07]  /*1100*/  SEL R6, R6, R15, !P2 ;  /* 0x0000000f06067207 */ /* 0x000fce0005000000 */
.L_x_10:
[----:B------:R-:W-:Y:S05]  /*1110*/  @!P3 BRA `(.L_x_13) ;  /* 0x0000006c0058b947 */ /* 0x000fea0003800000 */
[----:B------:R-:W-:-:S13]  /*1120*/  ISETP.GT.U32.AND P0, PT, R33, 0x1, PT ;  /* 0x000000012100780c */ /* 0x000fda0003f04070 */
[----:B------:R-:W-:Y:S05]  /*1130*/  @P0 EXIT ;  /* 0x000000000000094d */ /* 0x000fea0003800000 */
.L_x_14:
[----:B------:R-:W-:-:S08]  /*1140*/  NOP ;  /* 0x0000000000007918 */ /* 0x000fd00000000000 */
[----:B------:R-:W0:Y:S02]  /*1150*/  USETMAXREG.TRY_ALLOC.CTAPOOL UP0, 0xe8 ;  /* 0x000000e8000079c8 */ /* 0x000e240008000600 */
[----:B0-----:R-:W-:-:S13]  /*1160*/  PLOP3.LUT P0, PT, PT, PT, UP0, 0x80, 0x0 ;  /* 0x000000000000781c */ /* 0x001fda0003f0f008 */
[----:B------:R-:W-:Y:S05]  /*1170*/  @!P0 BRA `(.L_x_14) ;  /* 0xfffffffc00f08947 */ /* 0x000fea000383ffff */
[----:B------:R-:W-:-:S13]  /*1180*/  LOP3.LUT P0, RZ, R16, 0xff, RZ, 0xc0, !PT ;  /* 0x000000ff10ff7812 */ /* 0x000fda000780c0ff */
[----:B------:R-:W-:Y:S05]  /*1190*/  @!P0 EXIT ;  /* 0x000000000000894d */ /* 0x000fea0003800000 */
[----:B------:R-:W0:Y:S01]  /*11a0*/  S2UR UR6, SR_CgaCtaId ;  /* 0x00000000000679c3 */ /* 0x000e220000008800 */
[----:B------:R-:W-:Y:S01]  /*11b0*/  SHF.R.S32.HI R14, RZ, 0x1f, R11 ;  /* 0x0000001fff0e7819 */ /* 0x000fe2000001140b */
[----:B------:R-:W-:Y:S01]  /*11c0*/  UIADD3 UR7, UR15, -0x1, URZ ;  /* 0xffffffff0f077890 */ /* 0x000fe2000fffe03f */
[----:B------:R-:W-:Y:S01]  /*11d0*/  LOP3.LUT R146, R7, 0x1, RZ, 0xfc, !PT ;  /* 0x0000000107927812 */ /* 0x000fe200078efcff */
[----:B------:R-:W-:Y:S01]  /*11e0*/  UMOV UR12, 0x400 ;  /* 0x00000400000c7882 */ /* 0x000fe20000000000 */
[CC--:B------:R-:W-:Y:S01]  /*11f0*/  LEA.HI R13, R14.reuse, R11.reuse, RZ, 0x2 ;  /* 0x0000000b0e0d7211 */ /* 0x0c0fe200078f10ff */
[----:B------:R-:W-:Y:S01]  /*1200*/  UISETP.LT.AND UP0, UPT, UR13, 0x1, UPT ;  /* 0x000000010d00788c */ /* 0x000fe2000bf01270 */
[----:B------:R-:W-:Y:S01]  /*1210*/  LEA.HI R17, R14, R11, RZ, 0x5 ;  /* 0x0000000b0e117211 */ /* 0x000fe200078f28ff */
[----:B------:R-:W-:Y:S01]  /*1220*/  USHF.L.U32 UR21, UR13, 0x1, URZ ;  /* 0x000000010d157899 */ /* 0x000fe2000800063f */
[--C-:B------:R-:W-:Y:S01]  /*1230*/  SHF.R.S32.HI R15, RZ, 0x2, R13.reuse ;  /* 0x00000002ff0f7819 */ /* 0x100fe2000001140d */
[----:B------:R-:W-:Y:S01]  /*1240*/  USEL UR14, UR13, 0x1, UP0 ;  /* 0x000000010d0e7887 */ /* 0x000fe20008000000 */
[----:B------:R-:W-:Y:S01]  /*1250*/  SHF.R.S32.HI R16, RZ, 0x1f, R13 ;  /* 0x0000001fff107819 */ /* 0x000fe2000001140d */
[----:B------:R-:W-:Y:S01]  /*1260*/  UISETP.NE.AND UP0, UPT, UR7, URZ, UPT ;  /* 0x0000003f0700728c */ /* 0x000fe2000bf05270 */
[----:B------:R-:W-:Y:S01]  /*1270*/  SHF.R.S32.HI R17, RZ, 0x5, R17 ;  /* 0x00000005ff117819 */ /* 0x000fe20000011411 */
[----:B------:R-:W-:Y:S01]  /*1280*/  UIADD3 UR14, -UR14, UR13, URZ ;  /* 0x0000000d0e0e7290 */ /* 0x000fe2000fffe13f */
[----:B------:R-:W-:-:S04]  /*1290*/  LEA.HI R16, R16, R15, RZ, 0x3 ;  /* 0x0000000f10107211 */ /* 0x000fc800078f18ff */
[----:B------:R-:W-:Y:S01]  /*12a0*/  LOP3.LUT R16, R16, 0xfffffff8, RZ, 0xc0, !PT ;  /* 0xfffffff810107812 */ /* 0x000fe200078ec0ff */
[----:B0-----:R-:W-:-:S04]  /*12b0*/  ULEA UR12, UR6, UR12, 0x18 ;  /* 0x0000000c060c7291 */ /* 0x001fc8000f8ec03f */
[----:B------:R-:W-:Y:S01]  /*12c0*/  IMAD.IADD R14, R15, 0x1, -R16 ;  /* 0x000000010f0e7824 */ /* 0x000fe200078e0a10 */
[----:B------:R-:W-:Y:S01]  /*12d0*/  USHF.L.U32 UR6, UR7, 0x3, URZ ;  /* 0x0000000307067899 */ /* 0x000fe2000800063f */
[----:B------:R-:W-:Y:S01]  /*12e0*/  LOP3.LUT R16, R13, 0xfffffffc, RZ, 0xc0, !PT ;  /* 0xfffffffc0d107812 */ /* 0x000fe200078ec0ff */
[----:B------:R-:W-:Y:S01]  /*12f0*/  USEL UR7, URZ, 0x1, UP0 ;  /* 0x000000013f077887 */ /* 0x000fe20008000000 */
[--C-:B------:R-:W-:Y:S01]  /*1300*/  IMAD R13, R17, -0x10, -R14.reuse ;  /* 0xfffffff0110d7824 */ /* 0x100fe200078e0a0e */
[----:B------:R-:W-:Y:S01]  /*1310*/  ULOP3.LUT UR6, UR6, 0x8, URZ, 0xc0, !UPT ;  /* 0x0000000806067892 */ /* 0x000fe2000f8ec03f */
[----:B------:R-:W-:Y:S01]  /*1320*/  SHF.R.S32.HI R15, RZ, 0x1f, R14 ;  /* 0x0000001fff0f7819 */ /* 0x000fe2000001140e */
[----:B------:R-:W-:Y:S01]  /*1330*/  UIADD3 UR22, UR12, 0x40, URZ ;  /* 0x000000400c167890 */ /* 0x000fe2000fffe03f */
[----:B------:R-:W-:Y:S01]  /*1340*/  IMAD.IADD R11, R11, 0x1, -R16 ;  /* 0x000000010b0b7824 */ /* 0x000fe200078e0a10 */
[----:B------:R-:W-:Y:S01]  /*1350*/  ULOP3.LUT UR23, UR6, 0x8, URZ, 0x3c, !UPT ;  /* 0x0000000806177892 */ /* 0x000fe2000f8e3c3f */
[----:B------:R-:W-:Y:S01]  /*1360*/  IMAD.U32 R148, RZ, RZ, UR7 ;  /* 0x00000007ff947e24 */ /* 0x000fe2000f8e00ff */
[----:B------:R-:W-:Y:S01]  /*1370*/  ULOP3.LUT UR16, UR6, 0x18, URZ, 0x3c, !UPT ;  /* 0x0000001806107892 */ /* 0x000fe2000f8e3c3f */
[----:B------:R-:W-:Y:S01]  /*1380*/  IMAD.WIDE R14, R17, 0x10, R14 ;  /* 0x00000010110e7825 */ /* 0x000fe200078e020e */
[----:B------:R-:W-:Y:S01]  /*1390*/  ULEA UR15, UR15, UR22, 0x3 ;  /* 0x000000160f0f7291 */ /* 0x000fe2000f8e183f */
[----:B------:R-:W-:-:S02]  /*13a0*/  ULDC UR6, c[0x0][0x284] ;  /* 0x0000a10000067ab9 */ /* 0x000fc40000000800 */
[----:B------:R-:W-:-:S09]  /*13b0*/  VIADD R13, R13, UR6 ;  /* 0x000000060d0d7c36 */ /* 0x000fd20008000000 */
.L_x_169:
[----:B------:R-:W-:Y:S01]  /*13c0*/  SHF.L.U32 R16, R148, 0x1f, RZ ;  /* 0x0000001f94107819 */ /* 0x000fe200000006ff */
[----:B------:R-:W0:Y:S01]  /*13d0*/  LDC R17, c[0x0][0x28c] ;  /* 0x0000a300ff117b82 */ /* 0x000e220000000800 */
[----:B------:R-:W-:Y:S01]  /*13e0*/  UMOV UR6, URZ ;  /* 0x0000003f00067c82 */ /* 0x000fe20008000000 */
[----:B------:R-:W-:Y:S01]  /*13f0*/  UMOV UR17, UR5 ;  /* 0x0000000500117c82 */ /* 0x000fe20008000000 */
[----:B-1----:R-:W1:Y:S01]  /*1400*/  SYNCS.PHASECHK.TRANS64.TRYWAIT P0, [UR15+-0x8], R16 ;  /* 0xfffff810ff0075a7 */ /* 0x002e62000800014f */
[----:B0-----:R-:W-:Y:S01]  /*1410*/  ISETP.GE.AND P1, PT, R17, 0x1, PT ;  /* 0x000000011100780c */ /* 0x001fe20003f26270 */
[----:B-1-34-:R-:W-:-:S12]  /*1420*/  @!P0 BRA `(.L_x_15) ;  /* 0x0000007800548947 */ /* 0x01afd80003800000 */
.L_x_190:
[----:B------:R-:W-:Y:S01]  /*1430*/  UMOV UR7, URZ ;  /* 0x0000003f00077c82 */ /* 0x000fe20008000000 */
[----:B------:R-:W-:Y:S01]  /*1440*/  UMOV UR8, URZ ;  /* 0x0000003f00087c82 */ /* 0x000fe20008000000 */
[----:B------:R-:W-:Y:S02]  /*1450*/  CS2R R22, SRZ ;  /* 0x0000000000167805 */ /* 0x000fe4000001ff00 */
[----:B------:R-:W-:Y:S02]  /*1460*/  CS2R R20, SRZ ;  /* 0x0000000000147805 */ /* 0x000fe4000001ff00 */
[----:B------:R-:W-:Y:S02]  /*1470*/  CS2R R88, SRZ ;  /* 0x0000000000587805 */ /* 0x000fe4000001ff00 */
[----:B------:R-:W-:Y:S02]  /*1480*/  CS2R R90, SRZ ;  /* 0x00000000005a7805 */ /* 0x000fe4000001ff00 */
[----:B------:R-:W-:-:S02]  /*1490*/  CS2R R92, SRZ ;  /* 0x00000000005c7805 */ /* 0x000fc4000001ff00 */
[----:B------:R-:W-:Y:S02]  /*14a0*/  CS2R R94, SRZ ;  /* 0x00000000005e7805 */ /* 0x000fe4000001ff00 */
        /* <DEDUP_REMOVED lines=24> */
[----:B------:R-:W-:Y:S01]  /*1630*/  CS2R R144, SRZ ;  /* 0x0000000000907805 */ /* 0x000fe2000001ff00 */
[----:B------:R-:W-:Y:S01]  /*1640*/  IMAD.MOV.U32 R147, RZ, RZ, RZ ;  /* 0x000000ffff937224 */ /* 0x000fe200078e00ff */
[----:B------:R-:W-:Y:S01]  /*1650*/  CS2R R24, SRZ ;  /* 0x0000000000187805 */ /* 0x000fe2000001ff00 */
[----:B------:R-:W-:Y:S01]  /*1660*/  IMAD.MOV.U32 R149, RZ, RZ, RZ ;  /* 0x000000ffff957224 */ /* 0x000fe200078e00ff */
[----:B------:R-:W-:Y:S01]  /*1670*/  CS2R R26, SRZ ;  /* 0x00000000001a7805 */ /* 0x000fe2000001ff00 */
[----:B------:R-:W-:Y:S01]  /*1680*/  IMAD.U32 R19, RZ, RZ, UR4 ;  /* 0x00000004ff137e24 */ /* 0x000fe2000f8e00ff */
        /* <DEDUP_REMOVED lines=29> */
[----:B------:R-:W-:Y:S01]  /*1860*/  CS2R R86, SRZ ;  /* 0x0000000000567805 */ /* 0x000fe2000001ff00 */
[----:B------:R-:W-:Y:S06]  /*1870*/  @!P1 BRA `(.L_x_16) ;  /* 0x00000008003c9947 */ /* 0x000fec0003800000 */
[----:B------:R-:W-:-:S13]  /*1880*/  ISETP.NE.AND P1, PT, R146, 0x3, PT ;  /* 0x000000039200780c */ /* 0x000fda0003f25270 */
[----:B------:R-:W-:Y:S05]  /*1890*/  @!P1 BRA `(.L_x_17) ;  /* 0x0000000000049947 */ /* 0x000fea0003800000 */
[----:B------:R-:W-:Y:S01]  /*18a0*/  BPT.TRAP 0x1 ;  /* 0x000000040000795c */ /* 0x000fe20000300000 */
.L_x_17:
[----:B------:R-:W-:Y:S01]  /*18b0*/  ULEA UR6, UR5, UR12, 0x3 ;  /* 0x0000000c05067291 */ /* 0x000fe2000f8e183f */
[----:B0-----:R-:W-:-:S05]  /*18c0*/  IMAD.U32 R16, RZ, RZ, UR4 ;  /* 0x00000004ff107e24 */ /* 0x001fca000f8e00ff */
[----:B------:R-:W-:-:S04]  /*18d0*/  SHF.L.U32 R16, R16, 0x1f, RZ ;  /* 0x0000001f10107819 */ /* 0x000fc800000006ff */
[----:B------:R0:W1:Y:S01]  /*18e0*/  SYNCS.PHASECHK.TRANS64.TRYWAIT P0, [UR6], R16 ;  /* 0x00000010ff0075a7 */ /* 0x0000620008000146 */
[----:B------:R-:W-:Y:S05]  /*18f0*/  @!P1 BRA `(.L_x_18) ;  /* 0x0000000000049947 */ /* 0x000fea0003800000 */
[----:B------:R-:W-:Y:S01]  /*1900*/  BPT.TRAP 0x1 ;  /* 0x000000040000795c */ /* 0x000fe20000300000 */
.L_x_18:
[----:B-1----:R-:W-:Y:S05]  /*1910*/  @P0 BRA `(.L_x_19) ;  /* 0x0000000000080947 */ /* 0x002fea0003800000 */
[----:B------:R-:W1:Y:S02]  /*1920*/  SYNCS.PHASECHK.TRANS64.TRYWAIT P0, [UR6], R16 ;  /* 0x00000010ff0075a7 */ /* 0x000e640008000146 */
[----:B-1----:R-:W-:Y:S05]  /*1930*/  @!P0 BRA `(.L_x_20) ;  /* 0x0000007400288947 */ /* 0x002fea0003800000 */
.L_x_19:
[----:B------:R-:W-:Y:S01]  /*1940*/  UIADD3 UR6, UR12, 0x100, URZ ;  /* 0x000001000c067890 */ /* 0x000fe2000fffe03f */
[----:B------:R-:W-:Y:S01]  /*1950*/  WARPGROUP.ARRIVE ;  /* 0x00000000000079c5 */ /* 0x000fe20000000000 */
[----:B------:R-:W-:Y:S01]  /*1960*/  UIADD3 UR7, UR12, 0x3100, URZ ;  /* 0x000031000c077890 */ /* 0x000fe2000fffe03f */
[----:B------:R-:W-:Y:S01]  /*1970*/  CS2R R22, SRZ ;  /* 0x0000000000167805 */ /* 0x000fe2000001ff00 */
[----:B------:R-:W-:Y:S01]  /*1980*/  USHF.R.U32.HI UR6, URZ, 0x4, UR6 ;  /* 0x000000043f067899 */ /* 0x000fe20008011606 */
[----:B------:R-:W-:Y:S01]  /*1990*/  CS2R R20, SRZ ;  /* 0x0000000000147805 */ /* 0x000fe2000001ff00 */
[----:B------:R-:W-:Y:S01]  /*19a0*/  USHF.R.U32.HI UR7, URZ, 0x4, UR7 ;  /* 0x000000043f077899 */ /* 0x000fe20008011607 */
[----:B------:R-:W-:Y:S01]  /*19b0*/  CS2R R88, SRZ ;  /* 0x0000000000587805 */ /* 0x000fe2000001ff00 */
[----:B------:R-:W-:Y:S01]  /*19c0*/  ULOP3.LUT UR6, UR6, 0x3fff, URZ, 0xc0, !UPT ;  /* 0x00003fff06067892 */ /* 0x000fe2000f8ec03f */
[----:B------:R-:W-:Y:S01]  /*19d0*/  CS2R R90, SRZ ;  /* 0x00000000005a7805 */ /* 0x000fe2000001ff00 */
[----:B------:R-:W-:Y:S01]  /*19e0*/  ULOP3.LUT UR7, UR7, 0x3fff, URZ, 0xc0, !UPT ;  /* 0x00003fff07077892 */ /* 0x000fe2000f8ec03f */
[----:B------:R-:W-:Y:S01]  /*19f0*/  CS2R R92, SRZ ;  /* 0x00000000005c7805 */ /* 0x000fe2000001ff00 */
[----:B------:R-:W-:Y:S01]  /*1a00*/  ULOP3.LUT UR6, UR6, 0x10000, URZ, 0xfc, !UPT ;  /* 0x0001000006067892 */ /* 0x000fe2000f8efc3f */
[----:B------:R-:W-:Y:S01]  /*1a10*/  CS2R R94, SRZ ;  /* 0x00000000005e7805 */ /* 0x000fe2000001ff00 */
[----:B------:R-:W-:Y:S01]  /*1a20*/  ULOP3.LUT UR7, UR7, 0x10000, URZ, 0xfc, !UPT ;  /* 0x0001000007077892 */ /* 0x000fe2000f8efc3f */
[----:B------:R-:W-:Y:S01]  /*1a30*/  CS2R R96, SRZ ;  /* 0x0000000000607805 */ /* 0x000fe2000001ff00 */
[----:B------:R-:W-:Y:S01]  /*1a40*/  ULEA UR8, UR5, UR6, 0x8 ;  /* 0x0000000605087291 */ /* 0x000fe2000f8e403f */
[----:B------:R-:W-:Y:S01]  /*1a50*/  CS2R R98, SRZ ;  /* 0x0000000000627805 */ /* 0x000fe2000001ff00 */
[----:B------:R-:W-:Y:S01]  /*1a60*/  ULEA UR10, UR5, UR7, 0x9 ;  /* 0x00000007050a7291 */ /* 0x000fe2000f8e483f */
[----:B------:R-:W-:Y:S01]  /*1a70*/  CS2R R100, SRZ ;  /* 0x0000000000647805 */ /* 0x000fe2000001ff00 */
[----:B------:R-:W-:Y:S01]  /*1a80*/  UMOV UR9, 0x80000020 ;  /* 0x8000002000097882 */ /* 0x000fe20000000000 */
[----:B------:R-:W-:Y:S01]  /*1a90*/  UMOV UR11, 0x80000020 ;  /* 0x80000020000b7882 */ /* 0x000fe20000000000 */
[----:B------:R-:W-:Y:S01]  /*1aa0*/  ULDC UR7, c[0x0][0x50c] ;  /* 0x0001430000077ab9 */ /* 0x000fe20000000800 */
[----:B------:R-:W-:Y:S01]  /*1ab0*/  UMOV UR6, 0x2 ;  /* 0x0000000200067882 */ /* 0x000fe20000000000 */
[----:B------:R-:W-:Y:S01]  /*1ac0*/  UISETP.NE.AND UP0, UPT, UR7, 0x2, UPT ;  /* 0x000000020700788c */ /* 0x000fe2000bf05270 */
[----:B------:R-:W-:-:S02]  /*1ad0*/  CS2R R102, SRZ ;  /* 0x0000000000667805 */ /* 0x000fc4000001ff00 */
[----:B------:R-:W-:Y:S01]  /*1ae0*/  CS2R R104, SRZ ;  /* 0x0000000000687805 */ /* 0x000fe2000001ff00 */
[----:B------:R-:W-:Y:S01]  /*1af0*/  QGMMA.64x128x32.F32.E4M3.E4M3 R24, gdesc[UR8], RZ, !UPT ;  /* 0x01e00000081879f3 */ /* 0x000fe2000c7008ff */
[----:B------:R-:W-:Y:S01]  /*1b00*/  USEL UR7, URZ, 0x1, UP0 ;  /* 0x000000013f077887 */ /* 0x000fe20008000000 */
[----:B------:R-:W-:Y:S01]  /*1b10*/  CS2R R106, SRZ ;  /* 0x00000000006a7805 */ /* 0x000fe2000001ff00 */
[----:B------:R-:W-:Y:S01]  /*1b20*/  UIADD3 UR8, UR8, 0x2, URZ ;  /* 0x0000000208087890 */ /* 0x000fe2000fffe03f */
[----:B------:R-:W-:Y:S01]  /*1b30*/  CS2R R108, SRZ ;  /* 0x00000000006c7805 */ /* 0x000fe2000001ff00 */
[----:B------:R-:W-:Y:S01]  /*1b40*/  UIADD3 UR10, UR10, 0x2, URZ ;  /* 0x000000020a0a7890 */ /* 0x000fe2000fffe03f */
[----:B------:R-:W-:Y:S02]  /*1b50*/  CS2R R110, SRZ ;  /* 0x00000000006e7805 */ /* 0x000fe4000001ff00 */
[----:B------:R-:W-:Y:S01]  /*1b60*/  ISETP.NE.AND P0, PT, RZ, UR7, PT ;  /* 0x00000007ff007c0c */ /* 0x000fe2000bf05270 */
[----:B------:R-:W-:Y:S01]  /*1b70*/  UMOV UR9, 0x80000020 ;  /* 0x8000002000097882 */ /* 0x000fe20000000000 */
[----:B------:R-:W-:Y:S01]  /*1b80*/  UMOV UR11, 0x80000020 ;  /* 0x80000020000b7882 */ /* 0x000fe20000000000 */
        /* <DEDUP_REMOVED lines=17> */
[----:B------:R-:W-:Y:S02]  /*1ca0*/  IMAD.MOV.U32 R147, RZ, RZ, RZ ;  /* 0x000000ffff937224 */ /* 0x000fe400078e00ff */
[----:B------:R-:W-:Y:S01]  /*1cb0*/  IMAD.MOV.U32 R149, RZ, RZ, RZ ;  /* 0x000000ffff957224 */ /* 0x000fe200078e00ff */
[----:B------:R-:W-:Y:S01]  /*1cc0*/  QGMMA.64x128x32.F32.E4M3.E4M3 R24, gdesc[UR8], R24, gsb0 ;  /* 0x01e00000081879f3 */ /* 0x000fe20008000818 */
[----:B------:R-:W-:Y:S05]  /*1cd0*/  @!P0 BRA `(.L_x_21) ;  /* 0x0000000400088947 */ /* 0x000fea0003800000 */
[----:B------:R-:W-:Y:S02]  /*1ce0*/  WARPGROUP.DEPBAR.LE gsb0, 0x0 ;  /* 0x00008000000079c5 */ /* 0x000fe40000010000 */
[----:B------:R-:W-:-:S01]  /*1cf0*/  FADD R149, RZ, R24 ;  /* 0x00000018ff957221 */ /* 0x000fc20000000000 */
[----:B------:R-:W-:Y:S01]  /*1d00*/  FADD R144, RZ, R25 ;  /* 0x00000019ff907221 */ /* 0x000fe20000000000 */
        /* <DEDUP_REMOVED lines=62> */
[----:B------:R-:W-:-:S06]  /*20f0*/  UMOV UR6, URZ ;  /* 0x0000003f00067c82 */ /* 0x000fcc0008000000 */
.L_x_21:
[----:B------:R-:W-:-:S04]  /*2100*/  UIADD3 UR17, UR5, 0x1, URZ ;  /* 0x0000000105117890 */ /* 0x000fc8000fffe03f */
[----:B------:R-:W-:-:S04]  /*2110*/  UISETP.NE.AND UP0, UPT, UR17, 0x3, UPT ;  /* 0x000000031100788c */ /* 0x000fc8000bf05270 */
[----:B------:R-:W-:Y:S02]  /*2120*/  USEL UR8, URZ, 0x1, UP0 ;  /* 0x000000013f087887 */ /* 0x000fe40008000000 */
[----:B------:R-:W-:Y:S02]  /*2130*/  USEL UR17, UR17, URZ, UP0 ;  /* 0x0000003f11117287 */ /* 0x000fe40008000000 */
[----:B------:R-:W-:-:S06]  /*2140*/  ULOP3.LUT UR8, UR4, UR8, URZ, 0x3c, !UPT ;  /* 0x0000000804087292 */ /* 0x000fcc000f8e3c3f */
[----:B------:R-:W-:Y:S01]  /*2150*/  IMAD.U32 R19, RZ, RZ, UR8 ;  /* 0x00000008ff137e24 */ /* 0x000fe2000f8e00ff */
[----:B------:R-:W-:-:S06]  /*2160*/  UMOV UR8, 0x1 ;  /* 0x0000000100087882 */ /* 0x000fcc0000000000 */
.L_x_16:
[----:B------:R-:W-:-:S06]  /*2170*/  UISETP.GE.AND UP0, UPT, UR14, 0x1, UPT ;  /* 0x000000010e00788c */ /* 0x000fcc000bf06270 */
[----:B------:R-:W-:-:S13]  /*2180*/  PLOP3.LUT P0, PT, PT, PT, UP0, 0x80, 0x0 ;  /* 0x000000000000781c */ /* 0x000fda0003f0f008 */
[----:B------:R-:W-:Y:S05]  /*2190*/  @!P0 BRA `(.L_x_22) ;  /* 0x0000000800048947 */ /* 0x000fea0003800000 */
[----:B01----:R-:W-:Y:S01]  /*21a0*/  IMAD.U32 R16, RZ, RZ, UR14 ;  /* 0x0000000eff107e24 */ /* 0x003fe2000f8e00ff */
[----:B------:R-:W-:Y:S01]  /*21b0*/  UMOV UR20, UR5 ;  /* 0x0000000500147c82 */ /* 0x000fe20008000000 */
[----:B------:R-:W-:-:S05]  /*21c0*/  ULDC UR24, c[0x0][0x50c] ;  /* 0x0001430000187ab9 */ /* 0x000fca0000000800 */
.L_x_30:
[----:B------:R-:W-:-:S13]  /*21d0*/  ISETP.NE.AND P1, PT, R146, 0x3, PT ;  /* 0x000000039200780c */ /* 0x000fda0003f25270 */
[----:B01----:R-:W-:Y:S05]  /*21e0*/  @!P1 BRA `(.L_x_23) ;  /* 0x0000000000049947 */ /* 0x003fea0003800000 */
[----:B------:R-:W-:Y:S01]  /*21f0*/  BPT.TRAP 0x1 ;  /* 0x000000040000795c */ /* 0x000fe20000300000 */
.L_x_23:
[----:B------:R-:W-:Y:S01]  /*2200*/  ULEA UR9, UR17, UR12, 0x3 ;  /* 0x0000000c11097291 */ /* 0x000fe2000f8e183f */
[----:B------:R-:W-:-:S08]  /*2210*/  SHF.L.U32 R17, R19, 0x1f, RZ ;  /* 0x0000001f13117819 */ /* 0x000fd000000006ff */
[----:B------:R0:W1:Y:S01]  /*2220*/  SYNCS.PHASECHK.TRANS64.TRYWAIT P0, [UR9], R17 ;  /* 0x00000011ff0075a7 */ /* 0x0000620008000149 */
[----:B------:R-:W-:Y:S05]  /*2230*/  @!P1 BRA `(.L_x_24) ;  /* 0x0000000000049947 */ /* 0x000fea0003800000 */
[----:B------:R-:W-:Y:S01]  /*2240*/  BPT.TRAP 0x1 ;  /* 0x000000040000795c */ /* 0x000fe20000300000 */
.L_x_24:
[----:B-1----:R-:W-:Y:S05]  /*2250*/  @P0 BRA `(.L_x_25) ;  /* 0x0000000000080947 */ /* 0x002fea0003800000 */
[----:B------:R-:W1:Y:S02]  /*2260*/  SYNCS.PHASECHK.TRANS64.TRYWAIT P0, [UR9], R17 ;  /* 0x00000011ff0075a7 */ /* 0x000e640008000149 */
[----:B-1----:R-:W-:Y:S05]  /*2270*/  @!P0 BRA `(.L_x_26) ;  /* 0x0000006800f08947 */ /* 0x002fea0003800000 */
.L_x_25:
[----:B------:R-:W-:Y:S01]  /*2280*/  UIADD3 UR9, UR12, 0x100, URZ ;  /* 0x000001000c097890 */ /* 0x000fe2000fffe03f */
[----:B------:R-:W-:Y:S01]  /*2290*/  WARPGROUP.ARRIVE ;  /* 0x00000000000079c5 */ /* 0x000fe20000000000 */
[----:B------:R-:W-:Y:S02]  /*22a0*/  UIADD3 UR10, UR12, 0x3100, URZ ;  /* 0x000031000c0a7890 */ /* 0x000fe4000fffe03f */
[----:B------:R-:W-:Y:S02]  /*22b0*/  UISETP.NE.AND UP0, UPT, UR7, URZ, UPT ;  /* 0x0000003f0700728c */ /* 0x000fe4000bf05270 */
[----:B------:R-:W-:Y:S02]  /*22c0*/  USHF.R.U32.HI UR9, URZ, 0x4, UR9 ;  /* 0x000000043f097899 */ /* 0x000fe40008011609 */
[----:B------:R-:W-:Y:S02]  /*22d0*/  USHF.R.U32.HI UR10, URZ, 0x4, UR10 ;  /* 0x000000043f0a7899 */ /* 0x000fe4000801160a */
[----:B------:R-:W-:-:S02]  /*22e0*/  USEL UR8, UR8, URZ, !UP0 ;  /* 0x0000003f08087287 */ /* 0x000fc4000c000000 */
[----:B------:R-:W-:Y:S02]  /*22f0*/  ULOP3.LUT UR9, UR9, 0x3fff, URZ, 0xc0, !UPT ;  /* 0x00003fff09097892 */ /* 0x000fe4000f8ec03f */
[----:B------:R-:W-:Y:S02]  /*2300*/  ULOP3.LUT UR10, UR10, 0x3fff, URZ, 0xc0, !UPT ;  /* 0x00003fff0a0a7892 */ /* 0x000fe4000f8ec03f */
[----:B------:R-:W-:Y:S02]  /*2310*/  UISETP.NE.U32.AND UP0, UPT, UR8, URZ, UPT ;  /* 0x0000003f0800728c */ /* 0x000fe4000bf05070 */
[----:B------:R-:W-:Y:S02]  /*2320*/  ULOP3.LUT UR8, UR9, 0x10000, URZ, 0xfc, !UPT ;  /* 0x0001000009087892 */ /* 0x000fe4000f8efc3f */
[----:B------:R-:W-:Y:S02]  /*2330*/  ULOP3.LUT UR10, UR10, 0x10000, URZ, 0xfc, !UPT ;  /* 0x000100000a0a7892 */ /* 0x000fe4000f8efc3f */
[----:B------:R-:W-:-:S02]  /*2340*/  ULEA UR8, UR17, UR8, 0x8 ;  /* 0x0000000811087291 */ /* 0x000fc4000f8e403f */
[----:B------:R-:W-:Y:S01]  /*2350*/  ULEA UR10, UR17, UR10, 0x9 ;  /* 0x0000000a110a7291 */ /* 0x000fe2000f8e483f */
[----:B------:R-:W-:Y:S01]  /*2360*/  UMOV UR9, 0x80000020 ;  /* 0x8000002000097882 */ /* 0x000fe20000000000 */
[----:B------:R-:W-:Y:S01]  /*2370*/  UMOV UR11, 0x80000020 ;  /* 0x80000020000b7882 */ /* 0x000fe20000000000 */
[----:B------:R-:W-:-:S06]  /*2380*/  UIADD3 UR6, UR6, 0x2, URZ ;  /* 0x0000000206067890 */ /* 0x000fcc000fffe03f */
[----:B------:R-:W-:Y:S01]  /*2390*/  QGMMA.64x128x32.F32.E4M3.E4M3 R24, gdesc[UR8], R24, UP0 ;  /* 0x01e00000081879f3 */ /* 0x000fe2000bf00818 */
[----:B------:R-:W-:Y:S02]  /*23a0*/  UIADD3 UR8, UR8, 0x2, URZ ;  /* 0x0000000208087890 */ /* 0x000fe4000fffe03f */
[----:B------:R-:W-:Y:S01]  /*23b0*/  UIADD3 UR10, UR10, 0x2, URZ ;  /* 0x000000020a0a7890 */ /* 0x000fe2000fffe03f */
[----:B------:R-:W-:Y:S01]  /*23c0*/  UMOV UR9, 0x80000020 ;  /* 0x8000002000097882 */ /* 0x000fe20000000000 */
[----:B------:R-:W-:Y:S01]  /*23d0*/  UMOV UR11, 0x80000020 ;  /* 0x80000020000b7882 */ /* 0x000fe20000000000 */
[----:B------:R-:W-:-:S04]  /*23e0*/  UISETP.NE.AND UP0, UPT, UR6, UR24, UPT ;  /* 0x000000180600728c */ /* 0x000fc8000bf05270 */
[----:B------:R-:W-:-:S06]  /*23f0*/  USEL UR7, URZ, 0x1, UP0 ;  /* 0x000000013f077887 */ /* 0x000fcc0008000000 */
[----:B------:R-:W-:Y:S01]  /*2400*/  ISETP.NE.AND P0, PT, RZ, UR7, PT ;  /* 0x00000007ff007c0c */ /* 0x000fe2000bf05270 */
[----:B------:R-:W-:Y:S03]  /*2410*/  QGMMA.64x128x32.F32.E4M3.E4M3 R24, gdesc[UR8], R24, gsb0 ;  /* 0x01e00000081879f3 */ /* 0x000fe60008000818 */
[----:B------:R-:W-:-:S09]  /*2420*/  WARPGROUP.DEPBAR.LE gsb0, 0x1 ;  /* 0x00008000000079c5 */ /* 0x000fd20000010100 */
[----:B------:R-:W-:Y:S05]  /*2430*/  @!P0 BRA `(.L_x_27) ;  /* 0x0000000400088947 */ /* 0x000fea0003800000 */
[----:B------:R-:W-:Y:S02]  /*2440*/  WARPGROUP.DEPBAR.LE gsb0, 0x0 ;  /* 0x00008000000079c5 */ /* 0x000fe40000010000 */
[----:B------:R-:W-:-:S01]  /*2450*/  FADD R149, R24, R149 ;  /* 0x0000009518957221 */ /* 0x000fc20000000000 */
[----:B------:R-:W-:Y:S01]  /*2460*/  FADD R144, R25, R144 ;  /* 0x0000009019907221 */ /* 0x000fe20000000000 */
        /* <DEDUP_REMOVED lines=62> */
[----:B------:R-:W-:-:S06]  /*2850*/  UMOV UR6, URZ ;  /* 0x0000003f00067c82 */ /* 0x000fcc0008000000 */
.L_x_27:
[----:B------:R-:W-:Y:S05]  /*2860*/  @!P1 BRA `(.L_x_28) ;  /* 0x0000000000049947 */ /* 0x000fea0003800000 */
[----:B------:R-:W-:Y:S01]  /*2870*/  BPT.TRAP 0x1 ;  /* 0x000000040000795c */ /* 0x000fe20000300000 */
.L_x_28:
[----:B------:R-:W-:Y:S01]  /*2880*/  ULEA UR8, UR20, UR12, 0x3 ;  /* 0x0000000c14087291 */ /* 0x000fe2000f8e183f */
[----:B------:R-:W-:-:S03]  /*2890*/  ISETP.GT.U32.AND P0, PT, R7, 0x1, PT ;  /* 0x000000010700780c */ /* 0x000fc60003f04070 */
[----:B------:R-:W-:-:S04]  /*28a0*/  UIADD3 UR8, UR8, 0x18, URZ ;  /* 0x0000001808087890 */ /* 0x000fc8000fffe03f */
[----:B------:R-:W-:-:S09]  /*28b0*/  UPRMT UR8, URZ, 0x654, UR8 ;  /* 0x000006543f087896 */ /* 0x000fd20008000008 */
[----:B------:R-:W-:Y:S01]  /*28c0*/  SYNCS.ARRIVE.TRANS64.RED.A1T0 RZ, [UR8], RZ ;  /* 0x000000ffffff79a7 */ /* 0x000fe20008100408 */
[----:B------:R-:W-:Y:S05]  /*28d0*/  @P0 BRA `(.L_x_29) ;  /* 0x0000000000040947 */ /* 0x000fea0003800000 */
[----:B------:R-:W-:Y:S01]  /*28e0*/  BPT.TRAP 0x1 ;  /* 0x000000040000795c */ /* 0x000fe20000300000 */
.L_x_29:
[----:B------:R-:W-:Y:S01]  /*28f0*/  UIADD3 UR17, UR17, 0x1, URZ ;  /* 0x0000000111117890 */ /* 0x000fe2000fffe03f */
[C---:B------:R-:W-:Y:S01]  /*2900*/  ISETP.GT.AND P0, PT, R16.reuse, 0x1, PT ;  /* 0x000000011000780c */ /* 0x040fe20003f04270 */
[----:B------:R-:W-:Y:S01]  /*2910*/  UIADD3 UR20, UR20, 0x1, URZ ;  /* 0x0000000114147890 */ /* 0x000fe2000fffe03f */
[----:B------:R-:W-:Y:S01]  /*2920*/  VIADD R16, R16, 0xffffffff ;  /* 0xffffffff10107836 */ /* 0x000fe20000000000 */
[----:B------:R-:W-:Y:S02]  /*2930*/  UISETP.NE.AND UP0, UPT, UR17, 0x3, UPT ;  /* 0x000000031100788c */ /* 0x000fe4000bf05270 */
[----:B------:R-:W-:Y:S02]  /*2940*/  UISETP.NE.AND UP1, UPT, UR20, 0x3, UPT ;  /* 0x000000031400788c */ /* 0x000fe4000bf25270 */
[----:B------:R-:W-:Y:S02]  /*2950*/  USEL UR8, URZ, 0x1, UP0 ;  /* 0x000000013f087887 */ /* 0x000fe40008000000 */
[----:B------:R-:W-:-:S02]  /*2960*/  USEL UR17, UR17, URZ, UP0 ;  /* 0x0000003f11117287 */ /* 0x000fc40008000000 */
[----:B------:R-:W-:Y:S02]  /*2970*/  USEL UR20, UR20, URZ, UP1 ;  /* 0x0000003f14147287 */ /* 0x000fe40008800000 */
[----:B------:R-:W-:Y:S01]  /*2980*/  LOP3.LUT R19, R19, UR8, RZ, 0x3c, !PT ;  /* 0x0000000813137c12 */ /* 0x000fe2000f8e3cff */
[----:B------:R-:W-:Y:S01]  /*2990*/  UMOV UR8, 0x1 ;  /* 0x0000000100087882 */ /* 0x000fe20000000000 */
[----:B------:R-:W-:Y:S08]  /*29a0*/  @P0 BRA `(.L_x_30) ;  /* 0xfffffff800080947 */ /* 0x000ff0000383ffff */
.L_x_22:
[----:B------:R-:W-:Y:S01]  /*29b0*/  UISETP.NE.AND UP0, UPT, UR6, URZ, UPT ;  /* 0x0000003f0600728c */ /* 0x000fe2000bf05270 */
[----:B01----:R-:W0:Y:S01]  /*29c0*/  LDC R16, c[0x0][0x28c] ;  /* 0x0000a300ff107b82 */ /* 0x003e220000000800 */
[----:B------:R-:W-:Y:S02]  /*29d0*/  IMAD.U32 R17, RZ, RZ, UR23 ;  /* 0x00000017ff117e24 */ /* 0x000fe4000f8e00ff */
[----:B------:R-:W-:-:S06]  /*29e0*/  USEL UR6, URZ, 0x1, !UP0 ;  /* 0x000000013f067887 */ /* 0x000fcc000c000000 */
[----:B------:R-:W-:-:S13]  /*29f0*/  ISETP.NE.AND P0, PT, RZ, UR6, PT ;  /* 0x00000006ff007c0c */ /* 0x000fda000bf05270 */
[----:B------:R-:W-:Y:S05]  /*2a00*/  @!P0 BRA `(.L_x_31) ;  /* 0x0000000400048947 */ /* 0x000fea0003800000 */
[----:B------:R-:W-:Y:S02]  /*2a10*/  WARPGROUP.DEPBAR.LE gsb0, 0x0 ;  /* 0x00008000000079c5 */ /* 0x000fe40000010000 */
[----:B------:R-:W-:Y:S01]  /*2a20*/  FADD R149, R24, R149 ;  /* 0x0000009518957221 */ /* 0x000fe20000000000 */
        /* <DEDUP_REMOVED lines=62> */
[----:B------:R-:W-:-:S07]  /*2e10*/  FADD R22, R22, R87 ;  /* 0x0000005716167221 */ /* 0x000fce0000000000 */
.L_x_31:
[----:B0-----:R-:W-:Y:S01]  /*2e20*/  ISETP.GE.AND P0, PT, R16, 0x1, PT ;  /* 0x000000011000780c */ /* 0x001fe20003f06270 */
[----:B------:R0:W-:Y:S01]  /*2e30*/  SYNCS.ARRIVE.TRANS64.A1T0 RZ, [R17+UR22], RZ ;  /* 0x000000ff11ff79a7 */ /* 0x0001e20008100016 */
[----:B------:R-:W-:-:S11]  /*2e40*/  WARPGROUP.DEPBAR.LE gsb0, 0x0 ;  /* 0x00008000000079c5 */ /* 0x000fd60000010000 */
[----:B------:R-:W-:Y:S05]  /*2e50*/  @!P0 BRA `(.L_x_32) ;  /* 0x0000000000388947 */ /* 0x000fea0003800000 */
[----:B------:R-:W-:-:S13]  /*2e60*/  ISETP.NE.AND P0, PT, R146, 0x3, PT ;  /* 0x000000039200780c */ /* 0x000fda0003f05270 */
[----:B------:R-:W-:Y:S05]  /*2e70*/  @!P0 BRA `(.L_x_33) ;  /* 0x0000000000048947 */ /* 0x000fea0003800000 */
[----:B------:R-:W-:Y:S01]  /*2e80*/  BPT.TRAP 0x1 ;  /* 0x000000040000795c */ /* 0x000fe20000300000 */
.L_x_33:
[----:B------:R-:W-:Y:S01]  /*2e90*/  UIADD3 UR8, UR14, UR5, URZ ;  /* 0x000000050e087290 */ /* 0x000fe2000fffe03f */
[----:B------:R-:W-:-:S03]  /*2ea0*/  ISETP.GT.U32.AND P0, PT, R7, 0x1, PT ;  /* 0x000000010700780c */ /* 0x000fc60003f04070 */
[----:B------:R-:W-:-:S04]  /*2eb0*/  UIMAD.WIDE.U32 UR6, UR8, -0x55555555, URZ ;  /* 0xaaaaaaab080678a5 */ /* 0x000fc8000f8e003f */
[----:B------:R-:W-:-:S04]  /*2ec0*/  USHF.R.U32.HI UR6, URZ, 0x1, UR7 ;  /* 0x000000013f067899 */ /* 0x000fc80008011607 */
[----:B------:R-:W-:-:S04]  /*2ed0*/  UIMAD UR8, UR6, -0x3, UR8 ;  /* 0xfffffffd060878a4 */ /* 0x000fc8000f8e0208 */
[----:B------:R-:W-:-:S04]  /*2ee0*/  ULEA UR8, UR8, UR12, 0x3 ;  /* 0x0000000c08087291 */ /* 0x000fc8000f8e183f */
[----:B------:R-:W-:-:S04]  /*2ef0*/  UIADD3 UR8, UR8, 0x18, URZ ;  /* 0x0000001808087890 */ /* 0x000fc8000fffe03f */
[----:B------:R-:W-:-:S09]  /*2f00*/  UPRMT UR8, URZ, 0x654, UR8 ;  /* 0x000006543f087896 */ /* 0x000fd20008000008 */
[----:B------:R-:W-:Y:S01]  /*2f10*/  SYNCS.ARRIVE.TRANS64.RED.A1T0 RZ, [UR8], RZ ;  /* 0x000000ffffff79a7 */ /* 0x000fe20008100408 */
[----:B------:R-:W-:Y:S05]  /*2f20*/  @P0 BRA `(.L_x_32) ;  /* 0x0000000000040947 */ /* 0x000fea0003800000 */
[----:B------:R-:W-:Y:S01]  /*2f30*/  BPT.TRAP 0x1 ;  /* 0x000000040000795c */ /* 0x000fe20000300000 */
.L_x_32:
[----:B------:R-:W-:Y:S01]  /*2f40*/  SHF.L.U32 R16, R148, 0x1f, RZ ;  /* 0x0000001f94107819 */ /* 0x000fe200000006ff */
[----:B------:R-:W-:Y:S01]  /*2f50*/  UIADD3 UR5, UR21, UR5, URZ ;  /* 0x0000000515057290 */ /* 0x000fe2000fffe03f */
[----:B------:R-:W1:Y:S01]  /*2f60*/  LDC R32, c[0x0][0x288] ;  /* 0x0000a200ff207b82 */ /* 0x000e620000000800 */
[----:B------:R-:W-:Y:S01]  /*2f70*/  UISETP.GE.U32.AND UP1, UPT, UR21, 0x3, UPT ;  /* 0x000000031500788c */ /* 0x000fe2000bf26070 */
[----:B------:R-:W-:Y:S01]  /*2f80*/  IMAD.SHL.U32 R26, R11, 0x2, RZ ;  /* 0x000000020b1a7824 */ /* 0x000fe200078e00ff */
[----:B------:R-:W-:Y:S02]  /*2f90*/  UISETP.GT.U32.AND UP0, UPT, UR5, 0x2, UPT ;  /* 0x000000020500788c */ /* 0x000fe4000bf04070 */
[----:B------:R-:W-:Y:S02]  /*2fa0*/  UIMAD.WIDE.U32 UR6, UR5, -0x55555555, URZ ;  /* 0xaaaaaaab050678a5 */ /* 0x000fe4000f8e003f */
[----:B------:R-:W-:Y:S01]  /*2fb0*/  UISETP.LT.U32.AND UP0, UPT, UR21, 0x3, UP0 ;  /* 0x000000031500788c */ /* 0x000fe20008701070 */
[----:B------:R-:W2:Y:S01]  /*2fc0*/  SYNCS.PHASECHK.TRANS64.TRYWAIT P0, [UR15+0x8], R16 ;  /* 0x00000810ff0075a7 */ /* 0x000ea2000800014f */
[----:B------:R-:W-:Y:S01]  /*2fd0*/  USHF.R.U32.HI UR6, URZ, 0x1, UR7 ;  /* 0x000000013f067899 */ /* 0x000fe20008011607 */
[----:B------:R-:W-:Y:S01]  /*2fe0*/  SHF.R.S32.HI R27, RZ, 0x1f, R26 ;  /* 0x0000001fff1b7819 */ /* 0x000fe2000001141a */
[----:B------:R-:W-:-:S02]  /*2ff0*/  USEL UR8, URZ, 0x1, !UP0 ;  /* 0x000000013f087887 */ /* 0x000fc4000c000000 */
[----:B------:R-:W-:Y:S02]  /*3000*/  UIMAD UR5, UR6, -0x3, UR5 ;  /* 0xfffffffd060578a4 */ /* 0x000fe4000f8e0205 */
[----:B------:R-:W-:-:S04]  /*3010*/  ULOP3.LUT UR4, UR4, UR8, URZ, 0x3c, !UPT ;  /* 0x0000000804047292 */ /* 0x000fc8000f8e3c3f */
[----:B------:R-:W-:Y:S01]  /*3020*/  @UP1 ULOP3.LUT UR4, UR4, 0x1, UR6, 0x78, !UPT ;  /* 0x0000000104041892 */ /* 0x000fe2000f8e7806 */
[----:B-12---:R-:W-:Y:S11]  /*3030*/  @!P0 BRA `(.L_x_34) ;  /* 0x0000005c00988947 */ /* 0x006ff60003800000 */
.L_x_191:
[----:B------:R-:W-:Y:S01]  /*3040*/  IMAD.SHL.U32 R28, R6, 0x40, RZ ;  /* 0x00000040061c7824 */ /* 0x000fe200078e00ff */
[----:B------:R-:W-:Y:S01]  /*3050*/  ULDC UR8, c[0x0][0x284] ;  /* 0x0000a10000087ab9 */ /* 0x000fe20000000800 */
[----:B------:R-:W-:Y:S01]  /*3060*/  IMAD.SHL.U32 R29, R5, 0x80, RZ ;  /* 0x00000080051d7824 */ /* 0x000fe200078e00ff */
[----:B------:R-:W-:Y:S01]  /*3070*/  SHF.R.S32.HI R34, RZ, 0x1f, R4 ;  /* 0x0000001fff227819 */ /* 0x000fe20000011404 */
[----:B------:R-:W-:Y:S01]  /*3080*/  ULDC.64 UR6, c[0x0][0x5d0] ;  /* 0x0001740000067ab9 */ /* 0x000fe20000000a00 */
[----:B------:R-:W-:Y:S01]  /*3090*/  ISETP.GE.AND P0, PT, R28, UR8, PT ;  /* 0x000000081c007c0c */ /* 0x000fe2000bf06270 */
[----:B0-----:R-:W-:Y:S01]  /*30a0*/  IMAD.WIDE.U32 R16, R4, UR6, R26 ;  /* 0x0000000604107c25 */ /* 0x001fe2000f8e001a */
[----:B------:R-:W-:Y:S02]  /*30b0*/  SHF.R.S32.HI R33, RZ, 0x1f, R29 ;  /* 0x0000001fff217819 */ /* 0x000fe4000001141d */
[C---:B------:R-:W-:Y:S01]  /*30c0*/  ISETP.GE.OR P0, PT, R29.reuse, R32, P0 ;  /* 0x000000201d00720c */ /* 0x040fe20000706670 */
[----:B------:R-:W-:Y:S01]  /*30d0*/  IMAD R5, R34, UR6, RZ ;  /* 0x0000000622057c24 */ /* 0x000fe2000f8e02ff */
[----:B------:R-:W-:-:S03]  /*30e0*/  IADD3 R16, P1, R29, R16, RZ ;  /* 0x000000101d107210 */ /* 0x000fc60007f3e0ff */
[----:B------:R-:W-:-:S05]  /*30f0*/  IMAD R5, R4, UR7, R5 ;  /* 0x0000000704057c24 */ /* 0x000fca000f8e0205 */
[----:B------:R-:W-:-:S03]  /*3100*/  IADD3.X R17, R33, R17, R5, P1, !PT ;  /* 0x0000001121117210 */ /* 0x000fc60000ffe405 */
[----:B------:R-:W-:Y:S05]  /*3110*/  @P0 BRA `(.L_x_35) ;  /* 0x0000004400b80947 */ /* 0x000fea0003800000 */
[----:B------:R-:W0:Y:S01]  /*3120*/  LDC.64 R30, c[0x0][0x5c8] ;  /* 0x00017200ff1e7b82 */ /* 0x000e220000000a00 */
[----:B------:R-:W-:Y:S01]  /*3130*/  IMAD.WIDE R24, R6, 0x40, R14 ;  /* 0x0000004006187825 */ /* 0x000fe200078e020e */
[----:B------:R-:W-:Y:S01]  /*3140*/  ULDC.64 UR6, c[0x0][0x5c0] ;  /* 0x0001700000067ab9 */ /* 0x000fe20000000a00 */
[----:B------:R-:W-:Y:S02]  /*3150*/  BSSY B0, `(.L_x_35) ;  /* 0x000046a000007945 */ /* 0x000fe40003800000 */
[----:B------:R-:W-:-:S04]  /*3160*/  IMAD R6, R11, -0x2, R32 ;  /* 0xfffffffe0b067824 */ /* 0x000fc800078e0220 */
[----:B------:R-:W-:Y:S02]  /*3170*/  IMAD.IADD R6, R6, 0x1, -R29 ;  /* 0x0000000106067824 */ /* 0x000fe400078e0a1d */
[-C--:B0-----:R-:W-:Y:S02]  /*3180*/  IMAD R5, R25, R30.reuse, RZ ;  /* 0x0000001e19057224 */ /* 0x081fe400078e02ff */
[----:B------:R-:W-:-:S04]  /*3190*/  IMAD.WIDE.U32 R16, R24, R30, R16 ;  /* 0x0000001e18107225 */ /* 0x000fc800078e0010 */
[----:B------:R-:W-:Y:S01]  /*31a0*/  IMAD R19, R24, R31, R5 ;  /* 0x0000001f18137224 */ /* 0x000fe200078e0205 */
[----:B------:R-:W-:Y:S02]  /*31b0*/  LEA R5, P0, R30, R16, 0x3 ;  /* 0x000000101e057211 */ /* 0x000fe400078018ff */
[----:B------:R-:W-:Y:S01]  /*31c0*/  IADD3 R18, P1, R16, UR6, RZ ;  /* 0x0000000610127c10 */ /* 0x000fe2000ff3e0ff */
[----:B------:R-:W-:Y:S01]  /*31d0*/  IMAD.IADD R19, R17, 0x1, R19 ;  /* 0x0000000111137824 */ /* 0x000fe200078e0213 */
[----:B------:R-:W-:-:S04]  /*31e0*/  IADD3 R16, P3, R5, UR6, RZ ;  /* 0x0000000605107c10 */ /* 0x000fc8000ff7e0ff */
[----:B------:R-:W-:Y:S01]  /*31f0*/  LEA.HI.X R5, R30, R19, R31, 0x3, P0 ;  /* 0x000000131e057211 */ /* 0x000fe200000f1c1f */
[----:B------:R-:W-:Y:S01]  /*3200*/  IMAD.IADD R30, R13, 0x1, -R28 ;  /* 0x000000010d1e7824 */ /* 0x000fe200078e0a1c */
[----:B-----5:R-:W-:Y:S02]  /*3210*/  FSETP.NEU.AND P0, PT, R12, RZ, PT ;  /* 0x000000ff0c00720b */ /* 0x020fe40003f0d000 */
[----:B------:R-:W-:Y:S02]  /*3220*/  IADD3.X R19, R19, UR7, RZ, P1, !PT ;  /* 0x0000000713137c10 */ /* 0x000fe40008ffe4ff */
[----:B------:R-:W-:-:S09]  /*3230*/  IADD3.X R17, R5, UR7, RZ, P3, !PT ;  /* 0x0000000705117c10 */ /* 0x000fd20009ffe4ff */
[----:B------:R-:W-:Y:S05]  /*3240*/  @!P0 BRA `(.L_x_36) ;  /* 0x0000003400608947 */ /* 0x000fea0003800000 */
[----:B------:R-:W-:Y:S01]  /*3250*/  ULDC.64 UR6, c[0x0][0x5b8] ;  /* 0x00016e0000067ab9 */ /* 0x000fe20000000a00 */
[----:B------:R-:W-:Y:S01]  /*3260*/  ULDC.64 UR8, c[0x0][0x5a8] ;  /* 0x00016a0000087ab9 */ /* 0x000fe20000000a00 */
[----:B------:R-:W-:Y:S01]  /*3270*/  IMAD.WIDE.U32 R26, R4, UR6, R26 ;  /* 0x00000006041a7c25 */ /* 0x000fe2000f8e001a */
[----:B------:R-:W-:Y:S01]  /*3280*/  BSSY B1, `(.L_x_37) ;  /* 0x0000010000017945 */ /* 0x000fe20003800000 */
[----:B------:R-:W-:Y:S02]  /*3290*/  PRMT R28, RZ, 0x7610, R28 ;  /* 0x00007610ff1c7816 */ /* 0x000fe4000000001c */
[----:B------:R-:W-:Y:S01]  /*32a0*/  IMAD R5, R34, UR6, RZ ;  /* 0x0000000622057c24 */ /* 0x000fe2000f8e02ff */
[----:B------:R-:W-:-:S03]  /*32b0*/  IADD3 R26, P0, R29, R26, RZ ;  /* 0x0000001a1d1a7210 */ /* 0x000fc60007f1e0ff */
[----:B------:R-:W-:Y:S01]  /*32c0*/  IMAD R5, R4, UR7, R5 ;  /* 0x0000000704057c24 */ /* 0x000fe2000f8e0205 */
[----:B------:R-:W-:Y:S02]  /*32d0*/  ULDC.64 UR6, c[0x0][0x5b0] ;  /* 0x00016c0000067ab9 */ /* 0x000fe40000000a00 */
[----:B------:R-:W-:Y:S02]  /*32e0*/  IMAD R29, R25, UR6, RZ ;  /* 0x00000006191d7c24 */ /* 0x000fe4000f8e02ff */
[----:B------:R-:W-:Y:S02]  /*32f0*/  IADD3.X R27, R33, R27, R5, P0, !PT ;  /* 0x0000001b211b7210 */ /* 0x000fe400007fe405 */
[----:B------:R-:W-:Y:S01]  /*3300*/  ISETP.GE.AND P0, PT, R30, 0x1, PT ;  /* 0x000000011e00780c */ /* 0x000fe20003f06270 */
[C---:B------:R-:W-:Y:S02]  /*3310*/  IMAD R29, R24.reuse, UR7, R29 ;  /* 0x00000007181d7c24 */ /* 0x040fe4000f8e021d */
[----:B------:R-:W-:Y:S01]  /*3320*/  IMAD.WIDE.U32 R4, R24, UR6, R26 ;  /* 0x0000000618047c25 */ /* 0x000fe2000f8e001a */
[----:B------:R-:W-:-:S02]  /*3330*/  ISETP.LT.OR P4, PT, R6, 0x1, !P0 ;  /* 0x000000010600780c */ /* 0x000fc40004781670 */
[----:B------:R-:W-:-:S04]  /*3340*/  IADD3 R4, P1, R4, UR8, RZ ;  /* 0x0000000804047c10 */ /* 0x000fc8000ff3e0ff */
[----:B------:R-:W-:-:S07]  /*3350*/  IADD3.X R5, R5, UR9, R29, P1, !PT ;  /* 0x0000000905057c10 */ /* 0x000fce0008ffe41d */
[----:B------:R-:W-:Y:S05]  /*3360*/  @P4 BRA `(.L_x_38) ;  /* 0x0000000000044947 */ /* 0x000fea0003800000 */
[----:B------:R0:W5:Y:S02]  /*3370*/  LDG.E.U8 R28, desc[UR18][R4.64] ;  /* 0x00000012041c7981 */ /* 0x000164000c1e1100 */
.L_x_38:
[----:B------:R-:W-:Y:S05]  /*3380*/  BSYNC B1 ;  /* 0x0000000000017941 */ /* 0x000fea0003800000 */
.L_x_37:
[----:B-----5:R-:W-:Y:S01]  /*3390*/  LOP3.LUT R28, R28, 0xff, RZ, 0xc0, !PT ;  /* 0x000000ff1c1c7812 */ /* 0x020fe200078ec0ff */
[----:B------:R-:W-:Y:S01]  /*33a0*/  BSSY B1, `(.L_x_39) ;  /* 0x000000b000017945 */ /* 0x000fe20003800000 */
[----:B------:R-:W-:Y:S02]  /*33b0*/  ISETP.LT.OR P3, PT, R6, 0x2, !P0 ;  /* 0x000000020600780c */ /* 0x000fe40004761670 */
[----:B------:R-:W-:-:S05]  /*33c0*/  F2FP.F16.E4M3.UNPACK_B R28, R28 ;  /* 0x0000001cff1c723e */ /* 0x000fca00020006ff */
[----:B------:R-:W-:-:S05]  /*33d0*/  HADD2.F32 R29, -RZ, R28.H0_H0 ;  /* 0x2000001cff1d7230 */ /* 0x000fca0000004100 */
[----:B------:R-:W-:-:S04]  /*33e0*/  FMUL R28, R29, R12 ;  /* 0x0000000c1d1c7220 */ /* 0x000fc80000400000 */
[----:B------:R-:W-:-:S05]  /*33f0*/  FFMA R28, R149, R10, R28 ;  /* 0x0000000a951c7223 */ /* 0x000fca000000001c */
[----:B------:R-:W-:Y:S02]  /*3400*/  F2FP.SATFINITE.E4M3.F32.PACK_AB_MERGE_C R29, RZ, R28, RZ ;  /* 0x0000001cff1d723e */ /* 0x000fe400048070ff */
[----:B------:R-:W-:-:S03]  /*3410*/  PRMT R28, RZ, 0x7610, R28 ;  /* 0x00007610ff1c7816 */ /* 0x000fc6000000001c */
[----:B------:R1:W-:Y:S01]  /*3420*/  @!P4 STG.E.U8 desc[UR18][R18.64], R29 ;  /* 0x0000001d1200c986 */ /* 0x0003e2000c101112 */
[----:B------:R-:W-:Y:S05]  /*3430*/  @P3 BRA `(.L_x_40) ;  /* 0x0000000000043947 */ /* 0x000fea0003800000 */
[----:B------:R2:W5:Y:S02]  /*3440*/  LDG.E.U8 R28, desc[UR18][R4.64+0x1] ;  /* 0x00000112041c7981 */ /* 0x000564000c1e1100 */
.L_x_40:
[----:B------:R-:W-:Y:S05]  /*3450*/  BSYNC B1 ;  /* 0x0000000000017941 */ /* 0x000fea0003800000 */
.L_x_39:
[----:B-----5:R-:W-:Y:S01]  /*3460*/  LOP3.LUT R28, R28, 0xff, RZ, 0xc0, !PT ;  /* 0x000000ff1c1c7812 */ /* 0x020fe200078ec0ff */
[----:B------:R-:W-:Y:S01]  /*3470*/  BSSY B1, `(.L_x_41) ;  /* 0x0000013000017945 */ /* 0x000fe20003800000 */
[----:B------:R-:W-:Y:S02]  /*3480*/  IADD3 R31, P1, R24, 0x8, RZ ;  /* 0x00000008181f7810 */ /* 0x000fe40007f3e0ff */
[----:B------:R-:W-:-:S03]  /*3490*/  F2FP.F16.E4M3.UNPACK_B R28, R28 ;  /* 0x0000001cff1c723e */ /* 0x000fc600020006ff */
[----:B------:R-:W-:Y:S01]  /*34a0*/  IMAD.X R24, RZ, RZ, R25, P1 ;  /* 0x000000ffff187224 */ /* 0x000fe200008e0619 */
[----:B------:R-:W-:Y:S01]  /*34b0*/  ISETP.GE.AND P1, PT, R30, 0x9, PT ;  /* 0x000000091e00780c */ /* 0x000fe20003f26270 */
[----:B-1----:R-:W-:Y:S02]  /*34c0*/  HADD2.F32 R29, -RZ, R28.H0_H0 ;  /* 0x2000001cff1d7230 */ /* 0x002fe40000004100 */
[----:B------:R-:W-:Y:S01]  /*34d0*/  IMAD R24, R24, UR6, RZ ;  /* 0x0000000618187c24 */ /* 0x000fe2000f8e02ff */
[----:B------:R-:W-:Y:S01]  /*34e0*/  ISETP.LT.OR P5, PT, R6, 0x1, !P1 ;  /* 0x000000010600780c */ /* 0x000fe20004fa1670 */
[----:B------:R-:W-:-:S04]  /*34f0*/  IMAD.WIDE.U32 R26, R31, UR6, R26 ;  /* 0x000000061f1a7c25 */ /* 0x000fc8000f8e001a */
[----:B------:R-:W-:Y:S01]  /*3500*/  FMUL R29, R29, R12 ;  /* 0x0000000c1d1d7220 */ /* 0x000fe20000400000 */
[----:B------:R-:W-:-:S03]  /*3510*/  IMAD R31, R31, UR7, R24 ;  /* 0x000000071f1f7c24 */ /* 0x000fc6000f8e0218 */
[----:B------:R-:W-:Y:S01]  /*3520*/  FFMA R29, R144, R10, R29 ;  /* 0x0000000a901d7223 */ /* 0x000fe2000000001d */
[----:B------:R-:W-:Y:S02]  /*3530*/  IADD3 R24, P4, R26, UR8, RZ ;  /* 0x000000081a187c10 */ /* 0x000fe4000ff9e0ff */
[----:B------:R-:W-:Y:S02]  /*3540*/  PRMT R26, RZ, 0x7610, R26 ;  /* 0x00007610ff1a7816 */ /* 0x000fe4000000001a */
[----:B------:R-:W-:Y:S02]  /*3550*/  F2FP.SATFINITE.E4M3.F32.PACK_AB_MERGE_C R29, RZ, R29, RZ ;  /* 0x0000001dff1d723e */ /* 0x000fe400048070ff */
[----:B------:R-:W-:-:S03]  /*3560*/  IADD3.X R25, R27, UR9, R31, P4, !PT ;  /* 0x000000091b197c10 */ /* 0x000fc6000a7fe41f */
[----:B------:R1:W-:Y:S01]  /*3570*/  @!P3 STG.E.U8 desc[UR18][R18.64+0x1], R29 ;  /* 0x0000011d1200b986 */ /* 0x0003e2000c101112 */
[----:B------:R-:W-:Y:S05]  /*3580*/  @P5 BRA `(.L_x_42) ;  /* 0x0000000000045947 */ /* 0x000fea0003800000 */
[----:B------:R3:W5:Y:S02]  /*3590*/  LDG.E.U8 R26, desc[UR18][R24.64] ;  /* 0x00000012181a7981 */ /* 0x000764000c1e1100 */
.L_x_42:
[----:B------:R-:W-:Y:S05]  /*35a0*/  BSYNC B1 ;  /* 0x0000000000017941 */ /* 0x000fea0003800000 */
.L_x_41:
        /* <DEDUP_REMOVED lines=12> */
.L_x_44:
[----:B------:R-:W-:Y:S05]  /*3670*/  BSYNC B1 ;  /* 0x0000000000017941 */ /* 0x000fea0003800000 */
.L_x_43:
[----:B-----5:R-:W-:Y:S01]  /*3680*/  LOP3.LUT R26, R26, 0xff, RZ, 0xc0, !PT ;  /* 0x000000ff1a1a7812 */ /* 0x020fe200078ec0ff */
[----:B------:R-:W-:Y:S01]  /*3690*/  BSSY B1, `(.L_x_45) ;  /* 0x000000b000017945 */ /* 0x000fe20003800000 */
[----:B------:R-:W-:Y:S02]  /*36a0*/  ISETP.LT.OR P4, PT, R6, 0x9, !P0 ;  /* 0x000000090600780c */ /* 0x000fe40004781670 */
[----:B------:R-:W-:-:S05]  /*36b0*/  F2FP.F16.E4M3.UNPACK_B R26, R26 ;  /* 0x0000001aff1a723e */ /* 0x000fca00020006ff */
[----:B----4-:R-:W-:Y:S01]  /*36c0*/  HADD2.F32 R27, -RZ, R26.H0_H0 ;  /* 0x2000001aff1b7230 */ /* 0x010fe20000004100 */
[----:B------:R-:W-:-:S04]  /*36d0*/  PRMT R26, RZ, 0x7610, R26 ;  /* 0x00007610ff1a7816 */ /* 0x000fc8000000001a */
[----:B------:R-:W-:-:S04]  /*36e0*/  FMUL R27, R27, R12 ;  /* 0x0000000c1b1b7220 */ /* 0x000fc80000400000 */
[----:B------:R-:W-:-:S05]  /*36f0*/  FFMA R27, R142, R10, R27 ;  /* 0x0000000a8e1b7223 */ /* 0x000fca000000001b */
[----:B------:R-:W-:-:S05]  /*3700*/  F2FP.SATFINITE.E4M3.F32.PACK_AB_MERGE_C R27, RZ, R27, RZ ;  /* 0x0000001bff1b723e */ /* 0x000fca00048070ff */
[----:B------:R4:W-:Y:S01]  /*3710*/  @!P3 STG.E.U8 desc[UR18][R16.64+0x1], R27 ;  /* 0x0000011b1000b986 */ /* 0x0009e2000c101112 */
[----:B------:R-:W-:Y:S05]  /*3720*/  @P4 BRA `(.L_x_46) ;  /* 0x0000000000044947 */ /* 0x000fea0003800000 */
[----:B------:R0:W5:Y:S02]  /*3730*/  LDG.E.U8 R26, desc[UR18][R4.64+0x8] ;  /* 0x00000812041a7981 */ /* 0x000164000c1e1100 */
.L_x_46:
[----:B------:R-:W-:Y:S05]  /*3740*/  BSYNC B1 ;  /* 0x0000000000017941 */ /* 0x000fea0003800000 */
.L_x_45:
[----:B-----5:R-:W-:Y:S01]  /*3750*/  LOP3.LUT R26, R26, 0xff, RZ, 0xc0, !PT ;  /* 0x000000ff1a1a7812 */ /* 0x020fe200078ec0ff */
[----:B------:R-:W-:Y:S01]  /*3760*/  BSSY B1, `(.L_x_47) ;  /* 0x000000b000017945 */ /* 0x000fe20003800000 */
[----:B------:R-:W-:Y:S02]  /*3770*/  ISETP.LT.OR P3, PT, R6, 0xa, !P0 ;  /* 0x0000000a0600780c */ /* 0x000fe40004761670 */
[----:B------:R-:W-:-:S05]  /*3780*/  F2FP.F16.E4M3.UNPACK_B R26, R26 ;  /* 0x0000001aff1a723e */ /* 0x000fca00020006ff */
[----:B----4-:R-:W-:-:S05]  /*3790*/  HADD2.F32 R27, -RZ, R26.H0_H0 ;  /* 0x2000001aff1b7230 */ /* 0x010fca0000004100 */
[----:B------:R-:W-:-:S04]  /*37a0*/  FMUL R26, R27, R12 ;  /* 0x0000000c1b1a7220 */ /* 0x000fc80000400000 */
[----:B------:R-:W-:-:S05]  /*37b0*/  FFMA R26, R145, R10, R26 ;  /* 0x0000000a911a7223 */ /* 0x000fca000000001a */
[----:B------:R-:W-:Y:S02]  /*37c0*/  F2FP.SATFINITE.E4M3.F32.PACK_AB_MERGE_C R27, RZ, R26, RZ ;  /* 0x0000001aff1b723e */ /* 0x000fe400048070ff */
[----:B------:R-:W-:-:S03]  /*37d0*/  PRMT R26, RZ, 0x7610, R26 ;  /* 0x00007610ff1a7816 */ /* 0x000fc6000000001a */
[----:B------:R4:W-:Y:S01]  /*37e0*/  @!P4 STG.E.U8 desc[UR18][R18.64+0x8], R27 ;  /* 0x0000081b1200c986 */ /* 0x0009e2000c101112 */
[----:B------:R-:W-:Y:S05]  /*37f0*/  @P3 BRA `(.L_x_48) ;  /* 0x0000000000043947 */ /* 0x000fea0003800000 */
[----:B------:R0:W5:Y:S02]  /*3800*/  LDG.E.U8 R26, desc[UR18][R4.64+0x9] ;  /* 0x00000912041a7981 */ /* 0x000164000c1e1100 */
.L_x_48:
[----:B------:R-:W-:Y:S05]  /*3810*/  BSYNC B1 ;  /* 0x0000000000017941 */ /* 0x000fea0003800000 */
.L_x_47:
        /* <DEDUP_REMOVED lines=12> */
.L_x_50:
[----:B------:R-:W-:Y:S05]  /*38e0*/  BSYNC B1 ;  /* 0x0000000000017941 */ /* 0x000fea0003800000 */
.L_x_49:
        /* <DEDUP_REMOVED lines=12> */
.L_x_52:
[----:B------:R-:W-:Y:S05]  /*39b0*/  BSYNC B1 ;  /* 0x0000000000017941 */ /* 0x000fea0003800000 */
.L_x_51:
        /* <DEDUP_REMOVED lines=12> */
.L_x_54:
[----:B------:R-:W-:Y:S05]  /*3a80*/  BSYNC B1 ;  /* 0x0000000000017941 */ /* 0x000fea0003800000 */
.L_x_53:
        /* <DEDUP_REMOVED lines=12> */
.L_x_56:
[----:B------:R-:W-:Y:S05]  /*3b50*/  BSYNC B1 ;  /* 0x0000000000017941 */ /* 0x000fea0003800000 */
.L_x_55:
        /* <DEDUP_REMOVED lines=12> */
.L_x_58:
[----:B------:R-:W-:Y:S05]  /*3c20*/  BSYNC B1 ;  /* 0x0000000000017941 */ /* 0x000fea0003800000 */
.L_x_57:
        /* <DEDUP_REMOVED lines=12> */
.L_x_60:
[----:B------:R-:W-:Y:S05]  /*3cf0*/  BSYNC B1 ;  /* 0x0000000000017941 */ /* 0x000fea0003800000 */
.L_x_59:
        /* <DEDUP_REMOVED lines=12> */
.L_x_62:
[----:B------:R-:W-:Y:S05]  /*3dc0*/  BSYNC B1 ;  /* 0x0000000000017941 */ /* 0x000fea0003800000 */
.L_x_61:
        /* <DEDUP_REMOVED lines=12> */
.L_x_64:
[----:B------:R-:W-:Y:S05]  /*3e90*/  BSYNC B1 ;  /* 0x0000000000017941 */ /* 0x000fea0003800000 */
.L_x_63:
        /* <DEDUP_REMOVED lines=12> */
.L_x_66:
[----:B------:R-:W-:Y:S05]  /*3f60*/  BSYNC B1 ;  /* 0x0000000000017941 */ /* 0x000fea0003800000 */
.L_x_65:
        /* <DEDUP_REMOVED lines=12> */
.L_x_68:
[----:B------:R-:W-:Y:S05]  /*4030*/  BSYNC B1 ;  /* 0x0000000000017941 */ /* 0x000fea0003800000 */
.L_x_67:
        /* <DEDUP_REMOVED lines=12> */
.L_x_70:
[----:B------:R-:W-:Y:S05]  /*4100*/  BSYNC B1 ;  /* 0x0000000000017941 */ /* 0x000fea0003800000 */
.L_x_69:
        /* <DEDUP_REMOVED lines=12> */
.L_x_72:
[----:B------:R-:W-:Y:S05]  /*41d0*/  BSYNC B1 ;  /* 0x0000000000017941 */ /* 0x000fea0003800000 */
.L_x_71:
        /* <DEDUP_REMOVED lines=12> */
.L_x_74:
[----:B------:R-:W-:Y:S05]  /*42a0*/  BSYNC B1 ;  /* 0x0000000000017941 */ /* 0x000fea0003800000 */
.L_x_73:
        /* <DEDUP_REMOVED lines=12> */
.L_x_76:
[----:B------:R-:W-:Y:S05]  /*4370*/  BSYNC B1 ;  /* 0x0000000000017941 */ /* 0x000fea0003800000 */
.L_x_75:
        /* <DEDUP_REMOVED lines=12> */
.L_x_78:
[----:B------:R-:W-:Y:S05]  /*4440*/  BSYNC B1 ;  /* 0x0000000000017941 */ /* 0x000fea0003800000 */
.L_x_77:
        /* <DEDUP_REMOVED lines=12> */
.L_x_80:
[----:B------:R-:W-:Y:S05]  /*4510*/  BSYNC B1 ;  /* 0x0000000000017941 */ /* 0x000fea0003800000 */
.L_x_79:
        /* <DEDUP_REMOVED lines=12> */
.L_x_82:
[----:B------:R-:W-:Y:S05]  /*45e0*/  BSYNC B1 ;  /* 0x0000000000017941 */ /* 0x000fea0003800000 */
.L_x_81:
        /* <DEDUP_REMOVED lines=12> */
.L_x_84:
[----:B------:R-:W-:Y:S05]  /*46b0*/  BSYNC B1 ;  /* 0x0000000000017941 */ /* 0x000fea0003800000 */
.L_x_83:
        /* <DEDUP_REMOVED lines=12> */
.L_x_86:
[----:B------:R-:W-:Y:S05]  /*4780*/  BSYNC B1 ;  /* 0x0000000000017941 */ /* 0x000fea0003800000 */
.L_x_85:
        /* <DEDUP_REMOVED lines=12> */
.L_x_88:
[----:B------:R-:W-:Y:S05]  /*4850*/  BSYNC B1 ;  /* 0x0000000000017941 */ /* 0x000fea0003800000 */
.L_x_87:
        /* <DEDUP_REMOVED lines=12> */
.L_x_90:
[----:B------:R-:W-:Y:S05]  /*4920*/  BSYNC B1 ;  /* 0x0000000000017941 */ /* 0x000fea0003800000 */
.L_x_89:
        /* <DEDUP_REMOVED lines=12> */
.L_x_92:
[----:B------:R-:W-:Y:S05]  /*49f0*/  BSYNC B1 ;  /* 0x0000000000017941 */ /* 0x000fea0003800000 */
.L_x_91:
        /* <DEDUP_REMOVED lines=12> */
.L_x_94:
[----:B------:R-:W-:Y:S05]  /*4ac0*/  BSYNC B1 ;  /* 0x0000000000017941 */ /* 0x000fea0003800000 */
.L_x_93:
        /* <DEDUP_REMOVED lines=12> */
.L_x_96:
[----:B------:R-:W-:Y:S05]  /*4b90*/  BSYNC B1 ;  /* 0x0000000000017941 */ /* 0x000fea0003800000 */
.L_x_95:
        /* <DEDUP_REMOVED lines=12> */
.L_x_98:
[----:B------:R-:W-:Y:S05]  /*4c60*/  BSYNC B1 ;  /* 0x0000000000017941 */ /* 0x000fea0003800000 */
.L_x_97:
        /* <DEDUP_REMOVED lines=12> */
.L_x_100:
[----:B------:R-:W-:Y:S05]  /*4d30*/  BSYNC B1 ;  /* 0x0000000000017941 */ /* 0x000fea0003800000 */
.L_x_99:
        /* <DEDUP_REMOVED lines=12> */
.L_x_102:
[----:B------:R-:W-:Y:S05]  /*4e00*/  BSYNC B1 ;  /* 0x0000000000017941 */ /* 0x000fea0003800000 */
.L_x_101:
        /* <DEDUP_REMOVED lines=12> */
.L_x_104:
[----:B------:R-:W-:Y:S05]  /*4ed0*/  BSYNC B1 ;  /* 0x0000000000017941 */ /* 0x000fea0003800000 */
.L_x_103:
        /* <DEDUP_REMOVED lines=12> */
.L_x_106:
[----:B------:R-:W-:Y:S05]  /*4fa0*/  BSYNC B1 ;  /* 0x0000000000017941 */ /* 0x000fea0003800000 */
.L_x_105:
        /* <DEDUP_REMOVED lines=12> */
.L_x_108:
[----:B------:R-:W-:Y:S05]  /*5070*/  BSYNC B1 ;  /* 0x0000000000017941 */ /* 0x000fea0003800000 */
.L_x_107:
        /* <DEDUP_REMOVED lines=12> */
.L_x_110:
[----:B------:R-:W-:Y:S05]  /*5140*/  BSYNC B1 ;  /* 0x0000000000017941 */ /* 0x000fea0003800000 */
.L_x_109:
        /* <DEDUP_REMOVED lines=12> */
.L_x_112:
[----:B------:R-:W-:Y:S05]  /*5210*/  BSYNC B1 ;  /* 0x0000000000017941 */ /* 0x000fea0003800000 */
.L_x_111:
        /* <DEDUP_REMOVED lines=12> */
.L_x_114:
[----:B------:R-:W-:Y:S05]  /*52e0*/  BSYNC B1 ;  /* 0x0000000000017941 */ /* 0x000fea0003800000 */
.L_x_113:
        /* <DEDUP_REMOVED lines=12> */
.L_x_116:
[----:B------:R-:W-:Y:S05]  /*53b0*/  BSYNC B1 ;  /* 0x0000000000017941 */ /* 0x000fea0003800000 */
.L_x_115:
        /* <DEDUP_REMOVED lines=12> */
.L_x_118:
[----:B------:R-:W-:Y:S05]  /*5480*/  BSYNC B1 ;  /* 0x0000000000017941 */ /* 0x000fea0003800000 */
.L_x_117:
        /* <DEDUP_REMOVED lines=12> */
.L_x_120:
[----:B------:R-:W-:Y:S05]  /*5550*/  BSYNC B1 ;  /* 0x0000000000017941 */ /* 0x000fea0003800000 */
.L_x_119:
        /* <DEDUP_REMOVED lines=12> */
.L_x_122:
[----:B------:R-:W-:Y:S05]  /*5620*/  BSYNC B1 ;  /* 0x0000000000017941 */ /* 0x000fea0003800000 */
.L_x_121:
        /* <DEDUP_REMOVED lines=12> */
.L_x_124:
[----:B------:R-:W-:Y:S05]  /*56f0*/  BSYNC B1 ;  /* 0x0000000000017941 */ /* 0x000fea0003800000 */
.L_x_123:
        /* <DEDUP_REMOVED lines=12> */
.L_x_126:
[----:B------:R-:W-:Y:S05]  /*57c0*/  BSYNC B1 ;  /* 0x0000000000017941 */ /* 0x000fea0003800000 */
.L_x_125:
        /* <DEDUP_REMOVED lines=12> */
.L_x_128:
[----:B------:R-:W-:Y:S05]  /*5890*/  BSYNC B1 ;  /* 0x0000000000017941 */ /* 0x000fea0003800000 */
.L_x_127:
        /* <DEDUP_REMOVED lines=12> */
.L_x_130:
[----:B------:R-:W-:Y:S05]  /*5960*/  BSYNC B1 ;  /* 0x0000000000017941 */ /* 0x000fea0003800000 */
.L_x_129:
        /* <DEDUP_REMOVED lines=12> */
.L_x_132:
[----:B------:R-:W-:Y:S05]  /*5a30*/  BSYNC B1 ;  /* 0x0000000000017941 */ /* 0x000fea0003800000 */
.L_x_131:
        /* <DEDUP_REMOVED lines=12> */
.L_x_134:
[----:B------:R-:W-:Y:S05]  /*5b00*/  BSYNC B1 ;  /* 0x0000000000017941 */ /* 0x000fea0003800000 */
.L_x_133:
        /* <DEDUP_REMOVED lines=12> */
.L_x_136:
[----:B------:R-:W-:Y:S05]  /*5bd0*/  BSYNC B1 ;  /* 0x0000000000017941 */ /* 0x000fea0003800000 */
.L_x_135:
        /* <DEDUP_REMOVED lines=12> */
.L_x_138:
[----:B------:R-:W-:Y:S05]  /*5ca0*/  BSYNC B1 ;  /* 0x0000000000017941 */ /* 0x000fea0003800000 */
.L_x_137:
        /* <DEDUP_REMOVED lines=12> */
.L_x_140:
[----:B------:R-:W-:Y:S05]  /*5d70*/  BSYNC B1 ;  /* 0x0000000000017941 */ /* 0x000fea0003800000 */
.L_x_139:
        /* <DEDUP_REMOVED lines=12> */
.L_x_142:
[----:B------:R-:W-:Y:S05]  /*5e40*/  BSYNC B1 ;  /* 0x0000000000017941 */ /* 0x000fea0003800000 */
.L_x_141:
        /* <DEDUP_REMOVED lines=12> */
.L_x_144:
[----:B------:R-:W-:Y:S05]  /*5f10*/  BSYNC B1 ;  /* 0x0000000000017941 */ /* 0x000fea0003800000 */
.L_x_143:
        /* <DEDUP_REMOVED lines=12> */
.L_x_146:
[----:B------:R-:W-:Y:S05]  /*5fe0*/  BSYNC B1 ;  /* 0x0000000000017941 */ /* 0x000fea0003800000 */
.L_x_145:
        /* <DEDUP_REMOVED lines=12> */
.L_x_148:
[----:B------:R-:W-:Y:S05]  /*60b0*/  BSYNC B1 ;  /* 0x0000000000017941 */ /* 0x000fea0003800000 */
.L_x_147:
        /* <DEDUP_REMOVED lines=12> */
.L_x_150:
[----:B------:R-:W-:Y:S05]  /*6180*/  BSYNC B1 ;  /* 0x0000000000017941 */ /* 0x000fea0003800000 */
.L_x_149:
        /* <DEDUP_REMOVED lines=12> */
.L_x_152:
[----:B------:R-:W-:Y:S05]  /*6250*/  BSYNC B1 ;  /* 0x0000000000017941 */ /* 0x000fea0003800000 */
.L_x_151:
        /* <DEDUP_REMOVED lines=12> */
.L_x_154:
[----:B------:R-:W-:Y:S05]  /*6320*/  BSYNC B1 ;  /* 0x0000000000017941 */ /* 0x000fea0003800000 */
.L_x_153:
        /* <DEDUP_REMOVED lines=12> */
.L_x_156:
[----:B------:R-:W-:Y:S05]  /*63f0*/  BSYNC B1 ;  /* 0x0000000000017941 */ /* 0x000fea0003800000 */
.L_x_155:
        /* <DEDUP_REMOVED lines=12> */
.L_x_158:
[----:B------:R-:W-:Y:S05]  /*64c0*/  BSYNC B1 ;  /* 0x0000000000017941 */ /* 0x000fea0003800000 */
.L_x_157:
[----:B-----5:R-:W-:Y:S01]  /*64d0*/  LOP3.LUT R26, R26, 0xff, RZ, 0xc0, !PT ;  /* 0x000000ff1a1a7812 */ /* 0x020fe200078ec0ff */
[----:B------:R-:W-:Y:S01]  /*64e0*/  BSSY B1, `(.L_x_159) ;  /* 0x000000b000017945 */ /* 0x000fe20003800000 */
[----:B------:R-:W-:Y:S02]  /*64f0*/  ISETP.LT.OR P0, PT, R6, 0x7a, !P0 ;  /* 0x0000007a0600780c */ /* 0x000fe40004701670 */
[----:B------:R-:W-:-:S05]  /*6500*/  F2FP.F16.E4M3.UNPACK_B R26, R26 ;  /* 0x0000001aff1a723e */ /* 0x000fca00020006ff */
[----:B----4-:R-:W-:-:S05]  /*6510*/  HADD2.F32 R27, -RZ, R26.H0_H0 ;  /* 0x2000001aff1b7230 */ /* 0x010fca0000004100 */
[----:B------:R-:W-:-:S04]  /*6520*/  FMUL R26, R27, R12 ;  /* 0x0000000c1b1a7220 */ /* 0x000fc80000400000 */
[----:B------:R-:W-:Y:S01]  /*6530*/  FFMA R26, R21, R10, R26 ;  /* 0x0000000a151a7223 */ /* 0x000fe2000000001a */
[----:B------:R-:W-:-:S04]  /*6540*/  PRMT R21, RZ, 0x7610, R21 ;  /* 0x00007610ff157816 */ /* 0x000fc80000000015 */
[----:B------:R-:W-:-:S05]  /*6550*/  F2FP.SATFINITE.E4M3.F32.PACK_AB_MERGE_C R27, RZ, R26, RZ ;  /* 0x0000001aff1b723e */ /* 0x000fca00048070ff */
[----:B------:R4:W-:Y:S01]  /*6560*/  @!P4 STG.E.U8 desc[UR18][R18.64+0x78], R27 ;  /* 0x0000781b1200c986 */ /* 0x0009e2000c101112 */
[----:B------:R-:W-:Y:S05]  /*6570*/  @P0 BRA `(.L_x_160) ;  /* 0x0000000000040947 */ /* 0x000fea0003800000 */
[----:B------:R0:W5:Y:S02]  /*6580*/  LDG.E.U8 R21, desc[UR18][R4.64+0x79] ;  /* 0x0000791204157981 */ /* 0x000164000c1e1100 */
.L_x_160:
[----:B------:R-:W-:Y:S05]  /*6590*/  BSYNC B1 ;  /* 0x0000000000017941 */ /* 0x000fea0003800000 */
.L_x_159:
[----:B-----5:R-:W-:Y:S01]  /*65a0*/  LOP3.LUT R21, R21, 0xff, RZ, 0xc0, !PT ;  /* 0x000000ff15157812 */ /* 0x020fe200078ec0ff */
[----:B------:R-:W-:Y:S01]  /*65b0*/  BSSY B1, `(.L_x_161) ;  /* 0x000000b000017945 */ /* 0x000fe20003800000 */
[----:B------:R-:W-:Y:S02]  /*65c0*/  ISETP.LT.OR P3, PT, R6, 0x79, !P1 ;  /* 0x000000790600780c */ /* 0x000fe40004f61670 */
[----:B------:R-:W-:Y:S02]  /*65d0*/  F2FP.F16.E4M3.UNPACK_B R21, R21 ;  /* 0x00000015ff15723e */ /* 0x000fe400020006ff */
[----:B0-2---:R-:W-:-:S03]  /*65e0*/  PRMT R4, RZ, 0x7610, R4 ;  /* 0x00007610ff047816 */ /* 0x005fc60000000004 */
[----:B------:R-:W-:-:S05]  /*65f0*/  HADD2.F32 R21, -RZ, R21.H0_H0 ;  /* 0x20000015ff157230 */ /* 0x000fca0000004100 */
[----:B------:R-:W-:-:S04]  /*6600*/  FMUL R21, R21, R12 ;  /* 0x0000000c15157220 */ /* 0x000fc80000400000 */
[----:B------:R-:W-:-:S05]  /*6610*/  FFMA R21, R20, R10, R21 ;  /* 0x0000000a14157223 */ /* 0x000fca0000000015 */
[----:B------:R-:W-:-:S05]  /*6620*/  F2FP.SATFINITE.E4M3.F32.PACK_AB_MERGE_C R21, RZ, R21, RZ ;  /* 0x00000015ff15723e */ /* 0x000fca00048070ff */
[----:B------:R0:W-:Y:S01]  /*6630*/  @!P0 STG.E.U8 desc[UR18][R18.64+0x79], R21 ;  /* 0x0000791512008986 */ /* 0x0001e2000c101112 */
[----:B------:R-:W-:Y:S05]  /*6640*/  @P3 BRA `(.L_x_162) ;  /* 0x0000000000043947 */ /* 0x000fea0003800000 */
[----:B------:R2:W5:Y:S02]  /*6650*/  LDG.E.U8 R4, desc[UR18][R24.64+0x78] ;  /* 0x0000781218047981 */ /* 0x000564000c1e1100 */
.L_x_162:
[----:B------:R-:W-:Y:S05]  /*6660*/  BSYNC B1 ;  /* 0x0000000000017941 */ /* 0x000fea0003800000 */
.L_x_161:
        /* <DEDUP_REMOVED lines=12> */
.L_x_164:
[----:B------:R-:W-:Y:S05]  /*6730*/  BSYNC B1 ;  /* 0x0000000000017941 */ /* 0x000fea0003800000 */
.L_x_163:
[----:B------:R-:W-:Y:S05]  /*6740*/  @P1 BRA `(.L_x_165) ;  /* 0x0000001000281947 */ /* 0x000fea0003800000 */
[----:B-----5:R-:W-:-:S04]  /*6750*/  LOP3.LUT R4, R4, 0xff, RZ, 0xc0, !PT ;  /* 0x000000ff04047812 */ /* 0x020fc800078ec0ff */
[----:B------:R-:W-:-:S05]  /*6760*/  F2FP.F16.E4M3.UNPACK_B R4, R4 ;  /* 0x00000004ff04723e */ /* 0x000fca00020006ff */
[----:B0-----:R-:W-:-:S05]  /*6770*/  HADD2.F32 R5, -RZ, R4.H0_H0 ;  /* 0x20000004ff057230 */ /* 0x001fca0000004100 */
[----:B------:R-:W-:-:S04]  /*6780*/  FMUL R5, R5, R12 ;  /* 0x0000000c05057220 */ /* 0x000fc80000400000 */
[----:B------:R-:W-:-:S05]  /*6790*/  FFMA R5, R22, R10, R5 ;  /* 0x0000000a16057223 */ /* 0x000fca0000000005 */
[----:B------:R-:W-:-:S05]  /*67a0*/  F2FP.SATFINITE.E4M3.F32.PACK_AB_MERGE_C R5, RZ, R5, RZ ;  /* 0x00000005ff05723e */ /* 0x000fca00048070ff */
[----:B------:R0:W-:Y:S01]  /*67b0*/  STG.E.U8 desc[UR18][R16.64+0x79], R5 ;  /* 0x0000790510007986 */ /* 0x0001e2000c101112 */
[----:B------:R-:W-:Y:S05]  /*67c0*/  BRA `(.L_x_165) ;  /* 0x0000001000087947 */ /* 0x000fea0003800000 */
.L_x_36:
[----:B------:R-:W-:Y:S01]  /*67d0*/  ISETP.GE.AND P1, PT, R30, 0x1, PT ;  /* 0x000000011e00780c */ /* 0x000fe20003f26270 */
[-C--:B------:R-:W-:Y:S01]  /*67e0*/  FMUL R149, R149, R10.reuse ;  /* 0x0000000a95957220 */ /* 0x080fe20000400000 */
[-C--:B------:R-:W-:Y:S01]  /*67f0*/  FMUL R144, R144, R10.reuse ;  /* 0x0000000a90907220 */ /* 0x080fe20000400000 */
[----:B------:R-:W-:Y:S01]  /*6800*/  ISETP.GE.AND P0, PT, R30, 0x9, PT ;  /* 0x000000091e00780c */ /* 0x000fe20003f06270 */
[-C--:B------:R-:W-:Y:S01]  /*6810*/  FMUL R147, R147, R10.reuse ;  /* 0x0000000a93937220 */ /* 0x080fe20000400000 */
[----:B------:R-:W-:Y:S01]  /*6820*/  ISETP.LT.OR P4, PT, R6, 0x1, !P1 ;  /* 0x000000010600780c */ /* 0x000fe20004f81670 */
[-C--:B------:R-:W-:Y:S01]  /*6830*/  FMUL R142, R142, R10.reuse ;  /* 0x0000000a8e8e7220 */ /* 0x080fe20000400000 */
[----:B------:R-:W-:Y:S01]  /*6840*/  ISETP.LT.OR P5, PT, R6, 0x2, !P1 ;  /* 0x000000020600780c */ /* 0x000fe20004fa1670 */
[-C--:B------:R-:W-:Y:S01]  /*6850*/  FMUL R145, R145, R10.reuse ;  /* 0x0000000a91917220 */ /* 0x080fe20000400000 */
[----:B------:R-:W-:Y:S01]  /*6860*/  F2FP.SATFINITE.E4M3.F32.PACK_AB_MERGE_C R149, RZ, R149, RZ ;  /* 0x00000095ff95723e */ /* 0x000fe200048070ff */
[----:B------:R-:W-:Y:S01]  /*6870*/  FMUL R140, R140, R10 ;  /* 0x0000000a8c8c7220 */ /* 0x000fe20000400000 */
[----:B------:R-:W-:Y:S01]  /*6880*/  F2FP.SATFINITE.E4M3.F32.PACK_AB_MERGE_C R5, RZ, R144, RZ ;  /* 0x00000090ff05723e */ /* 0x000fe200048070ff */
[-C--:B------:R-:W-:Y:S01]  /*6890*/  FMUL R143, R143, R10.reuse ;  /* 0x0000000a8f8f7220 */ /* 0x080fe20000400000 */
[----:B------:R-:W-:Y:S01]  /*68a0*/  ISETP.LT.OR P3, PT, R6, 0x1, !P0 ;  /* 0x000000010600780c */ /* 0x000fe20004761670 */
[-C--:B------:R-:W-:Y:S01]  /*68b0*/  FMUL R138, R138, R10.reuse ;  /* 0x0000000a8a8a7220 */ /* 0x080fe20000400000 */
[C---:B------:R-:W-:Y:S01]  /*68c0*/  ISETP.LT.OR P6, PT, R6.reuse, 0xa, !P1 ;  /* 0x0000000a0600780c */ /* 0x040fe20004fc1670 */
[-C--:B------:R-:W-:Y:S01]  /*68d0*/  FMUL R141, R141, R10.reuse ;  /* 0x0000000a8d8d7220 */ /* 0x080fe20000400000 */
[----:B------:R-:W-:Y:S01]  /*68e0*/  F2FP.SATFINITE.E4M3.F32.PACK_AB_MERGE_C R147, RZ, R147, RZ ;  /* 0x00000093ff93723e */ /* 0x000fe200048070ff */
[----:B------:R-:W-:Y:S01]  /*68f0*/  @!P4 STG.E.U8 desc[UR18][R18.64], R149 ;  /* 0x000000951200c986 */ /* 0x000fe2000c101112 */
[----:B------:R-:W-:Y:S01]  /*6900*/  ISETP.LT.OR P4, PT, R6, 0x2, !P0 ;  /* 0x000000020600780c */ /* 0x000fe20004781670 */
[----:B------:R-:W-:Y:S01]  /*6910*/  FMUL R136, R136, R10 ;  /* 0x0000000a88887220 */ /* 0x000fe20000400000 */
[----:B------:R-:W-:Y:S01]  /*6920*/  F2FP.SATFINITE.E4M3.F32.PACK_AB_MERGE_C R25, RZ, R142, RZ ;  /* 0x0000008eff19723e */ /* 0x000fe200048070ff */
[----:B------:R0:W-:Y:S01]  /*6930*/  @!P5 STG.E.U8 desc[UR18][R18.64+0x1], R5 ;  /* 0x000001051200d986 */ /* 0x0001e2000c101112 */
[C---:B------:R-:W-:Y:S01]  /*6940*/  ISETP.LT.OR P5, PT, R6.reuse, 0x9, !P1 ;  /* 0x000000090600780c */ /* 0x040fe20004fa1670 */
[-C--:B------:R-:W-:Y:S01]  /*6950*/  FMUL R139, R139, R10.reuse ;  /* 0x0000000a8b8b7220 */ /* 0x080fe20000400000 */
[----:B------:R-:W-:Y:S01]  /*6960*/  F2FP.SATFINITE.E4M3.F32.PACK_AB_MERGE_C R145, RZ, R145, RZ ;  /* 0x00000091ff91723e */ /* 0x000fe200048070ff */
[----:B------:R-:W-:Y:S01]  /*6970*/  @!P3 STG.E.U8 desc[UR18][R16.64], R147 ;  /* 0x000000931000b986 */ /* 0x000fe2000c101112 */
[----:B------:R-:W-:Y:S01]  /*6980*/  ISETP.LT.OR P3, PT, R6, 0x9, !P0 ;  /* 0x000000090600780c */ /* 0x000fe20004761670 */
[-C--:B------:R-:W-:Y:S01]  /*6990*/  FMUL R134, R134, R10.reuse ;  /* 0x0000000a86867220 */ /* 0x080fe20000400000 */
[----:B------:R-:W-:Y:S01]  /*69a0*/  F2FP.SATFINITE.E4M3.F32.PACK_AB_MERGE_C R143, RZ, R143, RZ ;  /* 0x0000008fff8f723e */ /* 0x000fe200048070ff */
[-C--:B------:R-:W-:Y:S01]  /*69b0*/  FMUL R137, R137, R10.reuse ;  /* 0x0000000a89897220 */ /* 0x080fe20000400000 */
[----:B------:R-:W-:Y:S01]  /*69c0*/  F2FP.SATFINITE.E4M3.F32.PACK_AB_MERGE_C R141, RZ, R141, RZ ;  /* 0x0000008dff8d723e */ /* 0x000fe200048070ff */
[----:B------:R1:W-:Y:S01]  /*69d0*/  @!P4 STG.E.U8 desc[UR18][R16.64+0x1], R25 ;  /* 0x000001191000c986 */ /* 0x0003e2000c101112 */
[----:B------:R-:W-:Y:S01]  /*69e0*/  ISETP.LT.OR P4, PT, R6, 0xa, !P0 ;  /* 0x0000000a0600780c */ /* 0x000fe20004781670 */
[----:B------:R-:W-:Y:S01]  /*69f0*/  FMUL R132, R132, R10 ;  /* 0x0000000a84847220 */ /* 0x000fe20000400000 */
[----:B0-----:R-:W-:Y:S01]  /*6a00*/  F2FP.SATFINITE.E4M3.F32.PACK_AB_MERGE_C R5, RZ, R140, RZ ;  /* 0x0000008cff05723e */ /* 0x001fe200048070ff */
[----:B------:R-:W-:Y:S01]  /*6a10*/  @!P5 STG.E.U8 desc[UR18][R18.64+0x8], R145 ;  /* 0x000008911200d986 */ /* 0x000fe2000c101112 */
[C---:B------:R-:W-:Y:S01]  /*6a20*/  ISETP.LT.OR P5, PT, R6.reuse, 0x11, !P1 ;  /* 0x000000110600780c */ /* 0x040fe20004fa1670 */
[-C--:B------:R-:W-:Y:S01]  /*6a30*/  FMUL R135, R135, R10.reuse ;  /* 0x0000000a87877220 */ /* 0x080fe20000400000 */
[----:B------:R-:W-:Y:S01]  /*6a40*/  F2FP.SATFINITE.E4M3.F32.PACK_AB_MERGE_C R139, RZ, R139, RZ ;  /* 0x0000008bff8b723e */ /* 0x000fe200048070ff */
[----:B------:R0:W-:Y:S01]  /*6a50*/  @!P6 STG.E.U8 desc[UR18][R18.64+0x9], R5 ;  /* 0x000009051200e986 */ /* 0x0001e2000c101112 */
[----:B------:R-:W-:Y:S01]  /*6a60*/  ISETP.LT.OR P6, PT, R6, 0x12, !P1 ;  /* 0x000000120600780c */ /* 0x000fe20004fc1670 */
[----:B------:R-:W-:Y:S01]  /*6a70*/  FMUL R130, R130, R10 ;  /* 0x0000000a82827220 */ /* 0x000fe20000400000 */
[----:B------:R-:W-:Y:S01]  /*6a80*/  F2FP.SATFINITE.E4M3.F32.PACK_AB_MERGE_C R137, RZ, R137, RZ ;  /* 0x00000089ff89723e */ /* 0x000fe200048070ff */
[----:B------:R-:W-:Y:S01]  /*6a90*/  @!P3 STG.E.U8 desc[UR18][R16.64+0x8], R143 ;  /* 0x0000088f1000b986 */ /* 0x000fe2000c101112 */
[----:B-1----:R-:W-:Y:S01]  /*6aa0*/  F2FP.SATFINITE.E4M3.F32.PACK_AB_MERGE_C R25, RZ, R138, RZ ;  /* 0x0000008aff19723e */ /* 0x002fe200048070ff */
[-C--:B------:R-:W-:Y:S01]  /*6ab0*/  FMUL R133, R133, R10.reuse ;  /* 0x0000000a85857220 */ /* 0x080fe20000400000 */
[----:B------:R-:W-:Y:S01]  /*6ac0*/  ISETP.LT.OR P3, PT, R6, 0x11, !P0 ;  /* 0x000000110600780c */ /* 0x000fe20004761670 */
[-C--:B------:R-:W-:Y:S01]  /*6ad0*/  FMUL R128, R128, R10.reuse ;  /* 0x0000000a80807220 */ /* 0x080fe20000400000 */
[----:B------:R-:W-:Y:S01]  /*6ae0*/  F2FP.SATFINITE.E4M3.F32.PACK_AB_MERGE_C R135, RZ, R135, RZ ;  /* 0x00000087ff87723e */ /* 0x000fe200048070ff */
[----:B------:R1:W-:Y:S01]  /*6af0*/  @!P4 STG.E.U8 desc[UR18][R16.64+0x9], R25 ;  /* 0x000009191000c986 */ /* 0x0003e2000c101112 */
[C---:B------:R-:W-:Y:S01]  /*6b00*/  ISETP.LT.OR P4, PT, R6.reuse, 0x12, !P0 ;  /* 0x000000120600780c */ /* 0x040fe20004781670 */
[----:B------:R-:W-:Y:S01]  /*6b10*/  FMUL R131, R131, R10 ;  /* 0x0000000a83837220 */ /* 0x000fe20000400000 */
[----:B0-----:R-:W-:Y:S01]  /*6b20*/  F2FP.SATFINITE.E4M3.F32.PACK_AB_MERGE_C R5, RZ, R136, RZ ;  /* 0x00000088ff05723e */ /* 0x001fe200048070ff */
[----:B------:R-:W-:Y:S01]  /*6b30*/  @!P5 STG.E.U8 desc[UR18][R18.64+0x10], R141 ;  /* 0x0000108d1200d986 */ /* 0x000fe2000c101112 */
[----:B------:R-:W-:Y:S01]  /*6b40*/  ISETP.LT.OR P5, PT, R6, 0x19, !P1 ;  /* 0x000000190600780c */ /* 0x000fe20004fa1670 */
[-C--:B------:R-:W-:Y:S01]  /*6b50*/  FMUL R126, R126, R10.reuse ;  /* 0x0000000a7e7e7220 */ /* 0x080fe20000400000 */
[----:B------:R-:W-:Y:S01]  /*6b60*/  F2FP.SATFINITE.E4M3.F32.PACK_AB_MERGE_C R133, RZ, R133, RZ ;  /* 0x00000085ff85723e */ /* 0x000fe200048070ff */
[----:B------:R0:W-:Y:S01]  /*6b70*/  @!P6 STG.E.U8 desc[UR18][R18.64+0x11], R5 ;  /* 0x000011051200e986 */ /* 0x0001e2000c101112 */
[----:B------:R-:W-:Y:S01]  /*6b80*/  ISETP.LT.OR P6, PT, R6, 0x1a, !P1 ;  /* 0x0000001a0600780c */ /* 0x000fe20004fc1670 */
[-C--:B------:R-:W-:Y:S01]  /*6b90*/  FMUL R129, R129, R10.reuse ;  /* 0x0000000a81817220 */ /* 0x080fe20000400000 */
[----:B------:R-:W-:Y:S01]  /*6ba0*/  FMUL R124, R124, R10 ;  /* 0x0000000a7c7c7220 */ /* 0x000fe20000400000 */
[----:B-1----:R-:W-:Y:S01]  /*6bb0*/  F2FP.SATFINITE.E4M3.F32.PACK_AB_MERGE_C R25, RZ, R134, RZ ;  /* 0x00000086ff19723e */ /* 0x002fe200048070ff */
[----:B------:R-:W-:Y:S01]  /*6bc0*/  @!P3 STG.E.U8 desc[UR18][R16.64+0x10], R139 ;  /* 0x0000108b1000b986 */ /* 0x000fe2000c101112 */
[C---:B------:R-:W-:Y:S01]  /*6bd0*/  ISETP.LT.OR P3, PT, R6.reuse, 0x19, !P0 ;  /* 0x000000190600780c */ /* 0x040fe20004761670 */
        /* <DEDUP_REMOVED lines=37> */
[-C--:B------:R-:W-:Y:S01]  /*6e30*/  FMUL R112, R112, R10.reuse ;  /* 0x0000000a70707220 */ /* 0x080fe20000400000 */
        /* <DEDUP_REMOVED lines=81> */
[C---:B------:R-:W-:Y:S01]  /*7350*/  ISETP.LT.OR P6, PT, R6.reuse, 0x52, !P1 ;  /* 0x000000520600780c */ /* 0x040fe20004fc1670 */
        /* <DEDUP_REMOVED lines=22> */
[----:B------:R-:W-:-:S02]  /*74c0*/  ISETP.LT.OR P3, PT, R6, 0x59, !P0 ;  /* 0x000000590600780c */ /* 0x000fc40004761670 */
[----:B------:R-:W-:Y:S01]  /*74d0*/  F2FP.SATFINITE.E4M3.F32.PACK_AB_MERGE_C R91, RZ, R91, RZ ;  /* 0x0000005bff5b723e */ /* 0x000fe200048070ff */
[----:B------:R1:W-:Y:S01]  /*74e0*/  @!P4 STG.E.U8 desc[UR18][R16.64+0x51], R25 ;  /* 0x000051191000c986 */ /* 0x0003e2000c101112 */
[C---:B------:R-:W-:Y:S02]  /*74f0*/  ISETP.LT.OR P4, PT, R6.reuse, 0x5a, !P0 ;  /* 0x0000005a0600780c */ /* 0x040fe40004781670 */
[----:B0-----:R-:W-:Y:S01]  /*7500*/  F2FP.SATFINITE.E4M3.F32.PACK_AB_MERGE_C R5, RZ, R100, RZ ;  /* 0x00000064ff05723e */ /* 0x001fe200048070ff */
[----:B------:R-:W-:Y:S01]  /*7510*/  @!P5 STG.E.U8 desc[UR18][R18.64+0x58], R105 ;  /* 0x000058691200d986 */ /* 0x000fe2000c101112 */
[C---:B------:R-:W-:Y:S02]  /*7520*/  ISETP.LT.OR P5, PT, R6.reuse, 0x61, !P1 ;  /* 0x000000610600780c */ /* 0x040fe40004fa1670 */
[----:B------:R-:W-:Y:S01]  /*7530*/  F2FP.SATFINITE.E4M3.F32.PACK_AB_MERGE_C R21, RZ, R21, RZ ;  /* 0x00000015ff15723e */ /* 0x000fe200048070ff */
[----:B------:R0:W-:Y:S01]  /*7540*/  @!P6 STG.E.U8 desc[UR18][R18.64+0x59], R5 ;  /* 0x000059051200e986 */ /* 0x0001e2000c101112 */
[----:B------:R-:W-:-:S02]  /*7550*/  ISETP.LT.OR P6, PT, R6, 0x62, !P1 ;  /* 0x000000620600780c */ /* 0x000fc40004fc1670 */
[----:B------:R-:W-:Y:S01]  /*7560*/  F2FP.SATFINITE.E4M3.F32.PACK_AB_MERGE_C R23, RZ, R23, RZ ;  /* 0x00000017ff17723e */ /* 0x000fe200048070ff */
[----:B------:R-:W-:Y:S01]  /*7570*/  @!P3 STG.E.U8 desc[UR18][R16.64+0x58], R103 ;  /* 0x000058671000b986 */ /* 0x000fe2000c101112 */
[----:B-1----:R-:W-:Y:S02]  /*7580*/  F2FP.SATFINITE.E4M3.F32.PACK_AB_MERGE_C R25, RZ, R98, RZ ;  /* 0x00000062ff19723e */ /* 0x002fe400048070ff */
[C---:B------:R-:W-:Y:S02]  /*7590*/  ISETP.LT.OR P3, PT, R6.reuse, 0x61, !P0 ;  /* 0x000000610600780c */ /* 0x040fe40004761670 */
[----:B------:R-:W-:Y:S01]  /*75a0*/  F2FP.SATFINITE.E4M3.F32.PACK_AB_MERGE_C R27, RZ, R22, RZ ;  /* 0x00000016ff1b723e */ /* 0x000fe200048070ff */
[----:B------:R1:W-:Y:S01]  /*75b0*/  @!P4 STG.E.U8 desc[UR18][R16.64+0x59], R25 ;  /* 0x000059191000c986 */ /* 0x0003e2000c101112 */
[C---:B------:R-:W-:Y:S02]  /*75c0*/  ISETP.LT.OR P4, PT, R6.reuse, 0x62, !P0 ;  /* 0x000000620600780c */ /* 0x040fe40004781670 */
[----:B0-----:R-:W-:Y:S01]  /*75d0*/  F2FP.SATFINITE.E4M3.F32.PACK_AB_MERGE_C R5, RZ, R96, RZ ;  /* 0x00000060ff05723e */ /* 0x001fe200048070ff */
[----:B------:R-:W-:Y:S01]  /*75e0*/  @!P5 STG.E.U8 desc[UR18][R18.64+0x60], R101 ;  /* 0x000060651200d986 */ /* 0x000fe2000c101112 */
[----:B------:R-:W-:-:S03]  /*75f0*/  ISETP.LT.OR P5, PT, R6, 0x69, !P1 ;  /* 0x000000690600780c */ /* 0x000fc60004fa1670 */
[----:B------:R0:W-:Y:S01]  /*7600*/  @!P6 STG.E.U8 desc[UR18][R18.64+0x61], R5 ;  /* 0x000061051200e986 */ /* 0x0001e2000c101112 */
[C---:B------:R-:W-:Y:S02]  /*7610*/  ISETP.LT.OR P6, PT, R6.reuse, 0x6a, !P1 ;  /* 0x0000006a0600780c */ /* 0x040fe40004fc1670 */
[----:B-1----:R-:W-:Y:S01]  /*7620*/  F2FP.SATFINITE.E4M3.F32.PACK_AB_MERGE_C R25, RZ, R94, RZ ;  /* 0x0000005eff19723e */ /* 0x002fe200048070ff */
[----:B------:R-:W-:Y:S01]  /*7630*/  @!P3 STG.E.U8 desc[UR18][R16.64+0x60], R99 ;  /* 0x000060631000b986 */ /* 0x000fe2000c101112 */
[----:B------:R-:W-:-:S03]  /*7640*/  ISETP.LT.OR P3, PT, R6, 0x69, !P0 ;  /* 0x000000690600780c */ /* 0x000fc60004761670 */
        /* <DEDUP_REMOVED lines=12> */
[C---:B------:R-:W-:Y:S01]  /*7710*/  ISETP.LT.OR P1, PT, R6.reuse, 0x7a, !P1 ;  /* 0x0000007a0600780c */ /* 0x040fe20004f21670 */
[----:B------:R2:W-:Y:S01]  /*7720*/  @!P5 STG.E.U8 desc[UR18][R18.64+0x70], R93 ;  /* 0x0000705d1200d986 */ /* 0x0005e2000c101112 */
[C---:B------:R-:W-:Y:S02]  /*7730*/  ISETP.LT.OR P5, PT, R6.reuse, 0x72, !P0 ;  /* 0x000000720600780c */ /* 0x040fe400047a1670 */
[----:B0-----:R-:W-:Y:S01]  /*7740*/  F2FP.SATFINITE.E4M3.F32.PACK_AB_MERGE_C R5, RZ, R88, RZ ;  /* 0x00000058ff05723e */ /* 0x001fe200048070ff */
[----:B------:R2:W-:Y:S01]  /*7750*/  @!P6 STG.E.U8 desc[UR18][R18.64+0x71], R89 ;  /* 0x000071591200e986 */ /* 0x0005e2000c101112 */
[C---:B------:R-:W-:Y:S02]  /*7760*/  ISETP.LT.OR P6, PT, R6.reuse, 0x79, !P0 ;  /* 0x000000790600780c */ /* 0x040fe400047c1670 */
[----:B------:R-:W-:Y:S01]  /*7770*/  ISETP.LT.OR P0, PT, R6, 0x7a, !P0 ;  /* 0x0000007a0600780c */ /* 0x000fe20004701670 */
[----:B------:R2:W-:Y:S01]  /*7780*/  @!P3 STG.E.U8 desc[UR18][R16.64+0x70], R91 ;  /* 0x0000705b1000b986 */ /* 0x0005e2000c101112 */
[----:B-1----:R-:W-:-:S05]  /*7790*/  F2FP.SATFINITE.E4M3.F32.PACK_AB_MERGE_C R25, RZ, R20, RZ ;  /* 0x00000014ff19723e */ /* 0x002fca00048070ff */
[----:B------:R2:W-:Y:S04]  /*77a0*/  @!P5 STG.E.U8 desc[UR18][R16.64+0x71], R5 ;  /* 0x000071051000d986 */ /* 0x0005e8000c101112 */
[----:B------:R2:W-:Y:S04]  /*77b0*/  @!P4 STG.E.U8 desc[UR18][R18.64+0x78], R21 ;  /* 0x000078151200c986 */ /* 0x0005e8000c101112 */
[----:B------:R2:W-:Y:S04]  /*77c0*/  @!P1 STG.E.U8 desc[UR18][R18.64+0x79], R25 ;  /* 0x0000791912009986 */ /* 0x0005e8000c101112 */
[----:B------:R2:W-:Y:S04]  /*77d0*/  @!P6 STG.E.U8 desc[UR18][R16.64+0x78], R23 ;  /* 0x000078171000e986 */ /* 0x0005e8000c101112 */
[----:B------:R2:W-:Y:S02]  /*77e0*/  @!P0 STG.E.U8 desc[UR18][R16.64+0x79], R27 ;  /* 0x0000791b10008986 */ /* 0x0005e4000c101112 */
.L_x_165:
[----:B------:R-:W-:Y:S05]  /*77f0*/  BSYNC B0 ;  /* 0x0000000000007941 */ /* 0x000fea0003800000 */
.L_x_35:
[C---:B------:R-:W-:Y:S01]  /*7800*/  LEA R2, P0, R8.reuse, R2, 0x1 ;  /* 0x0000000208027211 */ /* 0x040fe200078008ff */
[----:B------:R-:W-:Y:S01]  /*7810*/  ULDC.64 UR6, c[0x0][0x650] ;  /* 0x0001940000067ab9 */ /* 0x000fe20000000a00 */
[----:B-----5:R-:W-:Y:S01]  /*7820*/  IMAD.U32 R4, RZ, RZ, UR16 ;  /* 0x00000010ff047e24 */ /* 0x020fe2000f8e00ff */
[----:B0-2---:R-:W-:Y:S01]  /*7830*/  PRMT R16, RZ, 0x7610, R16 ;  /* 0x00007610ff107816 */ /* 0x005fe20000000010 */
[----:B------:R-:W-:Y:S01]  /*7840*/  IMAD.MOV.U32 R6, RZ, RZ, -0x1 ;  /* 0xffffffffff067424 */ /* 0x000fe200078e00ff */
[----:B------:R-:W-:Y:S01]  /*7850*/  LEA.HI.X R3, R8, R3, R0, 0x1, P0 ;  /* 0x0000000308037211 */ /* 0x000fe200000f0c00 */
[----:B------:R0:W-:Y:S01]  /*7860*/  SYNCS.ARRIVE.TRANS64.A1T0 RZ, [R4+UR22], RZ ;  /* 0x000000ff04ff79a7 */ /* 0x0001e20008100016 */
[----:B------:R-:W-:Y:S01]  /*7870*/  ISETP.GE.U32.AND P0, PT, R2, UR6, PT ;  /* 0x0000000602007c0c */ /* 0x000fe2000bf06070 */
[----:B------:R-:W-:-:S03]  /*7880*/  IMAD.MOV.U32 R5, RZ, RZ, -0x1 ;  /* 0xffffffffff057424 */ /* 0x000fc600078e00ff */
[----:B------:R-:W-:Y:S01]  /*7890*/  ISETP.GE.U32.AND.EX P0, PT, R3, UR7, PT, P0 ;  /* 0x0000000703007c0c */ /* 0x000fe2000bf06100 */
[----:B0-----:R-:W-:-:S12]  /*78a0*/  IMAD.MOV.U32 R4, RZ, RZ, -0x1 ;  /* 0xffffffffff047424 */ /* 0x001fd800078e00ff */
[----:B------:R-:W-:Y:S05]  /*78b0*/  @P0 BRA `(.L_x_166) ;  /* 0x0000000400600947 */ /* 0x000fea0003800000 */
[----:B------:R-:W0:Y:S01]  /*78c0*/  S2R R26, SR_CTAID.X ;  /* 0x00000000001a7919 */ /* 0x000e220000002500 */
[----:B------:R-:W2:Y:S01]  /*78d0*/  LDC.64 R20, c[0x0][0x628] ;  /* 0x00018a00ff147b82 */ /* 0x000ea20000000a00 */
[----:B------:R-:W-:Y:S01]  /*78e0*/  ULDC UR6, c[0x0][0x150] ;  /* 0x0000540000067ab9 */ /* 0x000fe20000000800 */
[----:B-1--4-:R-:W-:Y:S01]  /*78f0*/  IMAD.MOV.U32 R18, RZ, RZ, R2 ;  /* 0x000000ffff127224 */ /* 0x012fe200078e0002 */
[----:B------:R-:W1:Y:S01]  /*7900*/  S2R R28, SR_CTAID.Y ;  /* 0x00000000001c7919 */ /* 0x000e620000002600 */
[----:B------:R-:W-:-:S04]  /*7910*/  IMAD.MOV.U32 R19, RZ, RZ, R3 ;  /* 0x000000ffff137224 */ /* 0x000fc800078e0003 */
[----:B------:R-:W4:Y:S08]  /*7920*/  LDC R29, c[0x0][0x144] ;  /* 0x00005100ff1d7b82 */ /* 0x000f300000000800 */
[----:B------:R-:W1:Y:S08]  /*7930*/  LDC R6, c[0x0][0x630] ;  /* 0x00018c00ff067b82 */ /* 0x000e700000000800 */
[----:B---3--:R-:W3:Y:S01]  /*7940*/  LDC.64 R24, c[0x0][0x620] ;  /* 0x00018800ff187b82 */ /* 0x008ee20000000a00 */
[----:B--2---:R-:W-:-:S04]  /*7950*/  ISETP.NE.U32.AND P0, PT, R20, RZ, PT ;  /* 0x000000ff1400720c */ /* 0x004fc80003f05070 */
[----:B------:R-:W-:Y:S02]  /*7960*/  ISETP.NE.AND.EX P0, PT, R21, RZ, PT, P0 ;  /* 0x000000ff1500720c */ /* 0x000fe40003f05300 */
[----:B0-----:R-:W-:-:S05]  /*7970*/  I2FP.F32.U32 R4, R26 ;  /* 0x0000001a00047245 */ /* 0x001fca0000201000 */
[----:B------:R-:W-:-:S04]  /*7980*/  FMUL R4, R4, UR6 ;  /* 0x0000000604047c20 */ /* 0x000fc80008400000 */
[----:B------:R0:W2:Y:S02]  /*7990*/  F2I.U32.TRUNC.NTZ R27, R4 ;  /* 0x00000004001b7305 */ /* 0x0000a4000020f000 */
[----:B-1--4-:R-:W-:Y:S05]  /*79a0*/  @!P0 BRA `(.L_x_167) ;  /* 0x0000000000288947 */ /* 0x012fea0003800000 */
[----:B------:R-:W1:Y:S02]  /*79b0*/  LDC R5, c[0x0][0x634] ;  /* 0x00018d00ff057b82 */ /* 0x000e640000000800 */
[----:B-1----:R-:W-:-:S05]  /*79c0*/  IADD3 R19, P0, R2, R5, RZ ;  /* 0x0000000502137210 */ /* 0x002fca0007f1e0ff */
[----:B------:R-:W-:-:S04]  /*79d0*/  IMAD.X R23, RZ, RZ, R3, P0 ;  /* 0x000000ffff177224 */ /* 0x000fc800000e0603 */
[----:B0-----:R-:W-:-:S04]  /*79e0*/  IMAD.WIDE.U32 R4, R23, R20, RZ ;  /* 0x0000001417047225 */ /* 0x001fc800078e00ff */
[----:B------:R-:W-:-:S04]  /*79f0*/  IMAD.WIDE.U32 R16, P0, R19, R21, R4 ;  /* 0x0000001513107225 */ /* 0x000fc80007800004 */
[----:B------:R-:W-:-:S04]  /*7a00*/  IMAD.WIDE.U32 R4, R19, R20, RZ ;  /* 0x0000001413047225 */ /* 0x000fc800078e00ff */
[----:B------:R-:W-:Y:S01]  /*7a10*/  IMAD.X R19, RZ, RZ, RZ, P0 ;  /* 0x000000ffff137224 */ /* 0x000fe200000e06ff */
[----:B------:R-:W-:Y:S01]  /*7a20*/  IADD3 RZ, P0, R5, R16, RZ ;  /* 0x0000001005ff7210 */ /* 0x000fe20007f1e0ff */
[----:B------:R-:W-:-:S04]  /*7a30*/  IMAD.MOV.U32 R18, RZ, RZ, R17 ;  /* 0x000000ffff127224 */ /* 0x000fc800078e0011 */
[----:B------:R-:W-:-:S08]  /*7a40*/  IMAD.WIDE.U32.X R18, R23, R21, R18, P0 ;  /* 0x0000001517127225 */ /* 0x000fd000000e0412 */
.L_x_167:
[-CC-:B------:R-:W-:Y:S01]  /*7a50*/  SHF.R.U64 R22, R18, R6.reuse, R19.reuse ;  /* 0x0000000612167219 */ /* 0x180fe20000001213 */
[----:B------:R-:W1:Y:S01]  /*7a60*/  LDC.64 R32, c[0x0][0x640] ;  /* 0x00019000ff207b82 */ /* 0x000e620000000a00 */
[----:B0-----:R-:W-:Y:S01]  /*7a70*/  SHF.R.U32.HI R4, RZ, R6, R19 ;  /* 0x00000006ff047219 */ /* 0x001fe20000011613 */
[----:B--2---:R-:W-:Y:S01]  /*7a80*/  IMAD.MOV R27, RZ, RZ, -R27 ;  /* 0x000000ffff1b7224 */ /* 0x004fe200078e0a1b */
[----:B------:R-:W-:Y:S01]  /*7a90*/  IADD3 R17, P0, RZ, -R22, RZ ;  /* 0x80000016ff117210 */ /* 0x000fe20007f1e0ff */
[----:B------:R-:W-:Y:S01]  /*7aa0*/  ULDC UR6, c[0x0][0x154] ;  /* 0x0000550000067ab9 */ /* 0x000fe20000000800 */
[----:B------:R-:W-:Y:S02]  /*7ab0*/  IMAD.MOV.U32 R19, RZ, RZ, 0x1 ;  /* 0x00000001ff137424 */ /* 0x000fe400078e00ff */
[----:B------:R-:W-:Y:S01]  /*7ac0*/  IMAD R27, R29, R27, R26 ;  /* 0x0000001b1d1b7224 */ /* 0x000fe200078e021a */
[----:B------:R-:W0:Y:S01]  /*7ad0*/  LDC R16, c[0x0][0x618] ;  /* 0x00018600ff107b82 */ /* 0x000e220000000800 */
[----:B------:R-:W-:-:S04]  /*7ae0*/  IMAD.X R5, RZ, RZ, ~R4, P0 ;  /* 0x000000ffff057224 */ /* 0x000fc800000e0e04 */
[-C--:B---3--:R-:W-:Y:S02]  /*7af0*/  IMAD R6, R5, R24.reuse, RZ ;  /* 0x0000001805067224 */ /* 0x088fe400078e02ff */
[C---:B------:R-:W-:Y:S01]  /*7b00*/  IMAD.WIDE.U32 R4, R17.reuse, R24, R2 ;  /* 0x0000001811047225 */ /* 0x040fe200078e0002 */
[----:B------:R-:W2:Y:S03]  /*7b10*/  LDC R18, c[0x0][0x608] ;  /* 0x00018200ff127b82 */ /* 0x000ea60000000800 */
[----:B------:R-:W-:Y:S01]  /*7b20*/  IMAD R17, R17, R25, R6 ;  /* 0x0000001911117224 */ /* 0x000fe200078e0206 */
[----:B------:R-:W-:-:S03]  /*7b30*/  I2FP.F32.U32 R6, R28 ;  /* 0x0000001c00067245 */ /* 0x000fc60000201000 */
[----:B------:R-:W-:Y:S01]  /*7b40*/  IMAD.IADD R5, R5, 0x1, R17 ;  /* 0x0000000105057824 */ /* 0x000fe200078e0211 */
[----:B------:R-:W3:Y:S01]  /*7b50*/  LDC R30, c[0x0][0x658] ;  /* 0x00019600ff1e7b82 */ /* 0x000ee20000000800 */
[----:B-1----:R-:W-:Y:S01]  /*7b60*/  ISETP.NE.U32.AND P0, PT, R32, RZ, PT ;  /* 0x000000ff2000720c */ /* 0x002fe20003f05070 */
[----:B------:R-:W-:-:S03]  /*7b70*/  IMAD.MOV.U32 R17, RZ, RZ, -0x1 ;  /* 0xffffffffff117424 */ /* 0x000fc600078e00ff */
[----:B------:R-:W-:-:S03]  /*7b80*/  ISETP.NE.AND.EX P0, PT, R33, RZ, PT, P0 ;  /* 0x000000ff2100720c */ /* 0x000fc60003f05300 */
[----:B------:R-:W1:Y:S01]  /*7b90*/  LDC R25, c[0x0][0x148] ;  /* 0x00005200ff197b82 */ /* 0x000e620000000800 */
[-CC-:B0-----:R-:W-:Y:S02]  /*7ba0*/  SHF.R.U64 R20, R4, R16.reuse, R5.reuse ;  /* 0x0000001004147219 */ /* 0x181fe40000001205 */
[----:B------:R-:W-:Y:S01]  /*7bb0*/  SHF.R.U32.HI R5, RZ, R16, R5 ;  /* 0x00000010ff057219 */ /* 0x000fe20000011605 */
[----:B------:R-:W-:-:S04]  /*7bc0*/  FMUL R16, R6, UR6 ;  /* 0x0000000606107c20 */ /* 0x000fc80008400000 */
[----:B------:R-:W0:Y:S01]  /*7bd0*/  LDC R26, c[0x0][0x600] ;  /* 0x00018000ff1a7b82 */ /* 0x000e220000000800 */
[----:B------:R4:W0:Y:S01]  /*7be0*/  F2I.U32.TRUNC.NTZ R23, R16 ;  /* 0x0000001000177305 */ /* 0x000822000020f000 */
[-CC-:B--2---:R-:W-:Y:S02]  /*7bf0*/  SHF.R.U64 R6, R20, R18.reuse, R5.reuse ;  /* 0x0000001214067219 */ /* 0x184fe40000001205 */
[----:B------:R-:W-:-:S04]  /*7c00*/  SHF.R.U32.HI R5, RZ, R18, R5 ;  /* 0x00000012ff057219 */ /* 0x000fc80000011605 */
[----:B------:R-:W2:Y:S01]  /*7c10*/  LDC R31, c[0x0][0x648] ;  /* 0x00019200ff1f7b82 */ /* 0x000ea20000000800 */
[-CC-:B---3--:R-:W-:Y:S02]  /*7c20*/  SHF.R.U64 R24, R6, R30.reuse, R5.reuse ;  /* 0x0000001e06187219 */ /* 0x188fe40000001205 */
[-C--:B------:R-:W-:Y:S02]  /*7c30*/  SHF.L.U32 R17, R17, R30.reuse, RZ ;  /* 0x0000001e11117219 */ /* 0x080fe400000006ff */
[-C--:B------:R-:W-:Y:S01]  /*7c40*/  SHF.R.U32.HI R5, RZ, R30.reuse, R5 ;  /* 0x0000001eff057219 */ /* 0x080fe20000011605 */
[----:B------:R-:W-:Y:S01]  /*7c50*/  IMAD.MOV.U32 R4, RZ, RZ, R24 ;  /* 0x000000ffff047224 */ /* 0x000fe200078e0018 */
[----:B------:R-:W-:Y:S01]  /*7c60*/  SHF.L.U32 R30, R19, R30, RZ ;  /* 0x0000001e131e7219 */ /* 0x000fe200000006ff */
[----:B------:R-:W3:Y:S01]  /*7c70*/  LDC R34, c[0x0][0x638] ;  /* 0x00018e00ff227b82 */ /* 0x000ee20000000800 */
[----:B------:R-:W-:-:S07]  /*7c80*/  LOP3.LUT R29, RZ, R17, RZ, 0x33, !PT ;  /* 0x00000011ff1d7212 */ /* 0x000fce00078e33ff */
[----:B------:R-:W0:Y:S01]  /*7c90*/  LDC R35, c[0x0][0x610] ;  /* 0x00018400ff237b82 */ /* 0x000e220000000800 */
        /* <DEDUP_REMOVED lines=11> */
.L_x_168:
[----:B--2---:R-:W-:Y:S01]  /*7d50*/  SHF.R.U64 R4, R4, R31, R5 ;  /* 0x0000001f04047219 */ /* 0x004fe20000001205 */
[----:B0-----:R-:W-:Y:S01]  /*7d60*/  VIADD R19, R26, 0xffffffff ;  /* 0xffffffff1a137836 */ /* 0x001fe20000000000 */
[----:B------:R-:W-:Y:S01]  /*7d70*/  LOP3.LUT R17, R6, R29, RZ, 0xc0, !PT ;  /* 0x0000001d06117212 */ /* 0x000fe200078ec0ff */
[----:B------:R-:W-:Y:S02]  /*7d80*/  IMAD.MOV R23, RZ, RZ, -R23 ;  /* 0x000000ffff177224 */ /* 0x000fe400078e0a17 */
[----:B------:R-:W-:Y:S02]  /*7d90*/  IMAD.MOV R5, RZ, RZ, -R4 ;  /* 0x000000ffff057224 */ /* 0x000fe400078e0a04 */
[----:B------:R-:W-:Y:S01]  /*7da0*/  IMAD R6, R30, R4, R17 ;  /* 0x000000041e067224 */ /* 0x000fe200078e0211 */
[----:B------:R-:W-:Y:S01]  /*7db0*/  LOP3.LUT R17, R20, R19, RZ, 0xc0, !PT ;  /* 0x0000001314117212 */ /* 0x000fe200078ec0ff */
[----:B-1----:R-:W-:Y:S02]  /*7dc0*/  @P2 IMAD R27, R25, R23, R28 ;  /* 0x00000017191b2224 */ /* 0x002fe400078e021c */
[----:B---3--:R-:W-:-:S02]  /*7dd0*/  IMAD R4, R5, R34, R24 ;  /* 0x0000002205047224 */ /* 0x008fc400078e0218 */
[----:B------:R-:W-:Y:S02]  /*7de0*/  IMAD R6, R6, R35, R27 ;  /* 0x0000002306067224 */ /* 0x000fe400078e021b */
[----:B------:R-:W-:Y:S02]  /*7df0*/  IMAD R17, R4, R26, R17 ;  /* 0x0000001a04117224 */ /* 0x000fe400078e0211 */
[----:B------:R-:W-:Y:S02]  /*7e00*/  IMAD.MOV.U32 R16, RZ, RZ, 0x1 ;  /* 0x00000001ff107424 */ /* 0x000fe400078e00ff */
[----:B------:R-:W-:Y:S01]  /*7e10*/  IMAD.MOV.U32 R4, RZ, RZ, R22 ;  /* 0x000000ffff047224 */ /* 0x000fe200078e0016 */
[----:B------:R-:W-:Y:S02]  /*7e20*/  SEL R5, R17, R6, !P2 ;  /* 0x0000000611057207 */ /* 0x000fe40005000000 */
[----:B------:R-:W-:-:S07]  /*7e30*/  SEL R6, R6, R17, !P2 ;  /* 0x0000001106067207 */ /* 0x000fce0005000000 */
.L_x_166:
[----:B------:R-:W-:Y:S02]  /*7e40*/  LOP3.LUT P0, RZ, R16, 0xff, RZ, 0xc0, !PT ;  /* 0x000000ff10ff7812 */ /* 0x000fe4000780c0ff */
[----:B------:R-:W-:-:S11]  /*7e50*/  LOP3.LUT R148, R148, 0x1, RZ, 0x3c, !PT ;  /* 0x0000000194947812 */ /* 0x000fd600078e3cff */
[----:B------:R-:W-:Y:S05]  /*7e60*/  @P0 BRA `(.L_x_169) ;  /* 0xffffff9400540947 */ /* 0x000fea000383ffff */
[----:B------:R-:W-:Y:S05]  /*7e70*/  EXIT ;  /* 0x000000000000794d */ /* 0x000fea0003800000 */
.L_x_13:
[----:B------:R-:W-:-:S08]  /*7e80*/  ISETP.NE.AND P0, PT, R20, RZ, PT ;  /* 0x000000ff1400720c */ /* 0x000fd00003f05270 */
[----:B-----5:R-:W0:-:S00]  /*7e90*/  USETMAXREG.DEALLOC.CTAPOOL 0x28 ;  /* 0x00000028000079c8 */ /* 0x020e0000080e0500 */
[----:B------:R-:W-:Y:S05]  /*7ea0*/  @P0 EXIT ;  /* 0x000000000000094d */ /* 0x000fea0003800000 */
[----:B0-----:R-:W-:Y:S01]  /*7eb0*/  LOP3.LUT P0, RZ, R16, 0xff, RZ, 0xc0, !PT ;  /* 0x000000ff10ff7812 */ /* 0x001fe2000780c0ff */
[----:B------:R-:W-:Y:S02]  /*7ec0*/  IMAD.MOV.U32 R12, RZ, RZ, 0x1 ;  /* 0x00000001ff0c7424 */ /* 0x000fe400078e00ff */
[----:B------:R-:W-:-:S10]  /*7ed0*/  IMAD.MOV.U32 R15, RZ, RZ, RZ ;  /* 0x000000ffff0f7224 */ /* 0x000fd400078e00ff */
[----:B------:R-:W-:Y:S05]  /*7ee0*/  @!P0 BRA `(.L_x_170) ;  /* 0x0000000c00088947 */ /* 0x000fea0003800000 */
[----:B------:R-:W-:Y:S01]  /*7ef0*/  LOP3.LUT P0, RZ, R13, 0x1f, RZ, 0xc0, !PT ;  /* 0x0000001f0dff7812 */ /* 0x000fe2000780c0ff */
[----:B------:R-:W-:Y:S01]  /*7f00*/  ULDC UR5, c[0x0][0x658] ;  /* 0x0001960000057ab9 */ /* 0x000fe20000000800 */
[----:B------:R-:W-:Y:S01]  /*7f10*/  UMOV UR6, 0xffffffff ;  /* 0xffffffff00067882 */ /* 0x000fe20000000000 */
[----:B------:R-:W-:Y:S01]  /*7f20*/  BSSY B0, `(.L_x_170) ;  /* 0x00000be000007945 */ /* 0x000fe20003800000 */
[----:B------:R-:W-:Y:S01]  /*7f30*/  USHF.L.U32 UR6, UR6, UR5, URZ ;  /* 0x0000000506067299 */ /* 0x000fe2000800063f */
[C---:B------:R-:W-:Y:S01]  /*7f40*/  ISETP.NE.AND P3, PT, R11.reuse, RZ, PT ;  /* 0x000000ff0b00720c */ /* 0x040fe20003f65270 */
[----:B------:R-:W-:Y:S01]  /*7f50*/  IMAD.MOV.U32 R14, RZ, RZ, 0x1 ;  /* 0x00000001ff0e7424 */ /* 0x000fe200078e00ff */
[----:B------:R-:W-:Y:S01]  /*7f60*/  ISETP.NE.OR P0, PT, R11, RZ, !P0 ;  /* 0x000000ff0b00720c */ /* 0x000fe20004705670 */
[----:B------:R-:W-:Y:S01]  /*7f70*/  IMAD.MOV.U32 R12, RZ, RZ, 0x1 ;  /* 0x00000001ff0c7424 */ /* 0x000fe200078e00ff */
[----:B------:R-:W-:Y:S01]  /*7f80*/  LOP3.LUT R13, R7, 0x2, RZ, 0xfc, !PT ;  /* 0x00000002070d7812 */ /* 0x000fe200078efcff */
[----:B------:R-:W-:Y:S01]  /*7f90*/  IMAD.MOV.U32 R15, RZ, RZ, RZ ;  /* 0x000000ffff0f7224 */ /* 0x000fe200078e00ff */
[----:B------:R-:W-:Y:S01]  /*7fa0*/  ULDC UR4, c[0x0][0x600] ;  /* 0x0001800000047ab9 */ /* 0x000fe20000000800 */
[----:B------:R-:W-:Y:S01]  /*7fb0*/  UMOV UR7, 0x1 ;  /* 0x0000000100077882 */ /* 0x000fe20000000000 */
[----:B------:R-:W-:-:S02]  /*7fc0*/  UIADD3 UR22, UR13, 0x1, URZ ;  /* 0x000000010d167890 */ /* 0x000fc4000fffe03f */
[----:B------:R-:W-:Y:S02]  /*7fd0*/  UIADD3 UR16, UR4, -0x1, URZ ;  /* 0xffffffff04107890 */ /* 0x000fe4000fffe03f */
[----:B------:R-:W-:Y:S02]  /*7fe0*/  USHF.L.U32 UR18, UR7, UR5, URZ ;  /* 0x0000000507127299 */ /* 0x000fe4000800063f */
[----:B------:R-:W-:Y:S01]  /*7ff0*/  ULOP3.LUT UR17, URZ, UR6, URZ, 0x33, !UPT ;  /* 0x000000063f117292 */ /* 0x000fe2000f8e333f */
[----:B------:R-:W-:-:S11]  /*8000*/  ULDC.64 UR20, c[0x0][0x198] ;  /* 0x0000660000147ab9 */ /* 0x000fd60000000a00 */
.L_x_182:
[----:B------:R-:W-:-:S03]  /*8010*/  UMOV UR4, 0xffffffff ;  /* 0xffffffff00047882 */ /* 0x000fc60000000000 */
[----:B------:R-:W-:Y:S05]  /*8020*/  BRA.DIV UR4, `(.L_x_171) ;  /* 0x0000000e04b47947 */ /* 0x000fea000b800000 */
[----:B------:R-:W-:-:S13]  /*8030*/  ELECT P1, URZ, PT ;  /* 0x00000000003f782f */ /* 0x000fda0003820000 */
.L_x_194:
[----:B------:R-:W0:Y:S01]  /*8040*/  LDC R10, c[0x0][0x28c] ;  /* 0x0000a300ff0a7b82 */ /* 0x000e220000000800 */
[----:B------:R-:W-:Y:S01]  /*8050*/  BSSY B1, `(.L_x_172) ;  /* 0x0000037000017945 */ /* 0x000fe20003800000 */
[----:B0-----:R-:W-:-:S13]  /*8060*/  ISETP.LT.OR P1, PT, R10, 0x1, !P1 ;  /* 0x000000010a00780c */ /* 0x001fda0004f21670 */
[----:B------:R-:W-:Y:S05]  /*8070*/  @P1 BRA `(.L_x_173) ;  /* 0x0000000000d01947 */ /* 0x000fea0003800000 */
[----:B------:R-:W-:Y:S02]  /*8080*/  IMAD.SHL.U32 R16, R5, 0x80, RZ ;  /* 0x0000008005107824 */ /* 0x000fe400078e00ff */
[----:B------:R-:W-:Y:S02]  /*8090*/  IMAD.SHL.U32 R17, R6, 0x40, RZ ;  /* 0x0000004006117824 */ /* 0x000fe400078e00ff */
[----:B------:R-:W-:Y:S02]  /*80a0*/  IMAD.MOV.U32 R18, RZ, RZ, RZ ;  /* 0x000000ffff127224 */ /* 0x000fe400078e00ff */
[----:B------:R-:W-:Y:S02]  /*80b0*/  IMAD.U32 R20, RZ, RZ, UR22 ;  /* 0x00000016ff147e24 */ /* 0x000fe4000f8e00ff */
[----:B------:R-:W-:Y:S02]  /*80c0*/  IMAD.MOV.U32 R5, RZ, RZ, R12 ;  /* 0x000000ffff057224 */ /* 0x000fe400078e000c */
[----:B------:R-:W-:-:S07]  /*80d0*/  IMAD.MOV.U32 R6, RZ, RZ, R15 ;  /* 0x000000ffff067224 */ /* 0x000fce00078e000f */
.L_x_177:
[----:B------:R-:W0:Y:S01]  /*80e0*/  S2R R11, SR_CgaCtaId ;  /* 0x00000000000b7919 */ /* 0x000e220000008800 */
[----:B------:R-:W-:-:S04]  /*80f0*/  MOV R10, 0x400 ;  /* 0x00000400000a7802 */ /* 0x000fc80000000f00 */
[----:B0-----:R-:W-:Y:S02]  /*8100*/  LEA R21, R11, R10, 0x18 ;  /* 0x0000000a0b157211 */ /* 0x001fe400078ec0ff */
[----:B------:R-:W-:Y:S01]  /*8110*/  SHF.L.U32 R10, R5, 0x1f, RZ ;  /* 0x0000001f050a7819 */ /* 0x000fe200000006ff */
[----:B------:R-:W0:Y:S02]  /*8120*/  @!P3 LDC R11, c[0x0][0x500] ;  /* 0x00014000ff0bbb82 */ /* 0x000e240000000800 */
[----:B------:R-:W-:-:S04]  /*8130*/  IMAD R19, R6, 0x8, R21 ;  /* 0x0000000806137824 */ /* 0x000fc800078e0215 */
[----:B------:R-:W1:Y:S02]  /*8140*/  SYNCS.PHASECHK.TRANS64.TRYWAIT P1, [R19+URZ+0x18], R10 ;  /* 0x0000180a130075a7 */ /* 0x000e64000802017f */
[----:B-1----:R-:W-:Y:S05]  /*8150*/  @!P1 BRA `(.L_x_174) ;  /* 0x0000000c00889947 */ /* 0x002fea0003800000 */
.L_x_195:
[----:B-1----:R-:W-:Y:S01]  /*8160*/  PRMT R10, R13, 0x9910, RZ ;  /* 0x000099100d0a7816 */ /* 0x002fe200000000ff */
[----:B0-----:R0:W-:Y:S03]  /*8170*/  @!P3 SYNCS.ARRIVE.TRANS64 RZ, [R19+URZ], R11 ;  /* 0x0000000b13ffb9a7 */ /* 0x0011e6000800003f */
[----:B------:R-:W-:-:S13]  /*8180*/  ISETP.NE.AND P1, PT, R10, 0x2, PT ;  /* 0x000000020a00780c */ /* 0x000fda0003f25270 */
[----:B0-----:R-:W-:Y:S05]  /*8190*/  @P1 BRA `(.L_x_175) ;  /* 0x0000000000041947 */ /* 0x001fea0003800000 */
[----:B------:R-:W-:Y:S01]  /*81a0*/  BPT.TRAP 0x1 ;  /* 0x000000040000795c */ /* 0x000fe20000300000 */
.L_x_175:
[----:B------:R-:W-:Y:S05]  /*81b0*/  @P0 BRA `(.L_x_176) ;  /* 0x0000000000040947 */ /* 0x000fea0003800000 */
[----:B------:R-:W-:Y:S01]  /*81c0*/  BPT.TRAP 0x1 ;  /* 0x000000040000795c */ /* 0x000fe20000300000 */
.L_x_176:
[C-C-:B------:R-:W-:Y:S01]  /*81d0*/  IMAD R10, R6.reuse, 0x1000, R21.reuse ;  /* 0x00001000060a7824 */ /* 0x140fe200078e0215 */
[----:B------:R-:W-:Y:S01]  /*81e0*/  R2UR UR9, R19 ;  /* 0x00000000130972ca */ /* 0x000fe200000e0000 */
[----:B------:R-:W-:Y:S01]  /*81f0*/  IMAD R21, R6, 0x2000, R21 ;  /* 0x0000200006157824 */ /* 0x000fe200078e0215 */
[----:B------:R-:W-:Y:S01]  /*8200*/  UIADD3 UR4, UP0, UR20, 0xf0, URZ ;  /* 0x000000f014047890 */ /* 0x000fe2000ff1e03f */
[----:B------:R-:W-:Y:S01]  /*8210*/  VIADD R20, R20, 0xffffffff ;  /* 0xffffffff14147836 */ /* 0x000fe20000000000 */
[----:B------:R-:W-:Y:S01]  /*8220*/  R2UR UR5, R10 ;  /* 0x000000000a0572ca */ /* 0x000fe200000e0000 */
[----:B------:R-:W-:Y:S01]  /*8230*/  UIADD3 UR24, UP1, UR20, 0x1f0, URZ ;  /* 0x000001f014187890 */ /* 0x000fe2000ff3e03f */
[----:B------:R-:W-:Y:S01]  /*8240*/  R2UR UR8, R21 ;  /* 0x00000000150872ca */ /* 0x000fe200000e0000 */
[----:B------:R-:W-:Y:S01]  /*8250*/  VIADD R6, R6, 0x1 ;  /* 0x0000000106067836 */ /* 0x000fe20000000000 */
[----:B------:R-:W-:Y:S01]  /*8260*/  R2UR UR11, R17 ;  /* 0x00000000110b72ca */ /* 0x000fe200000e0000 */
[----:B------:R-:W-:Y:S01]  /*8270*/  UIADD3.X UR25, URZ, UR21, URZ, UP1, !UPT ;  /* 0x000000153f197290 */ /* 0x000fe20008ffe43f */
[----:B------:R-:W-:Y:S01]  /*8280*/  R2UR UR10, R18 ;  /* 0x00000000120a72ca */ /* 0x000fe200000e0000 */
[----:B------:R-:W-:Y:S01]  /*8290*/  UMOV UR6, 0x0 ;  /* 0x0000000000067882 */ /* 0x000fe20000000000 */
[----:B------:R-:W-:Y:S01]  /*82a0*/  R2UR UR12, R4 ;  /* 0x00000000040c72ca */ /* 0x000fe200000e0000 */
[----:B------:R-:W-:Y:S01]  /*82b0*/  UMOV UR7, 0x10000000 ;  /* 0x1000000000077882 */ /* 0x000fe20000000000 */
[----:B------:R-:W-:Y:S01]  /*82c0*/  R2UR UR19, R16 ;  /* 0x00000000101372ca */ /* 0x000fe200000e0000 */
[----:B------:R-:W-:Y:S01]  /*82d0*/  VIADD R18, R18, 0x40 ;  /* 0x0000004012127836 */ /* 0x000fe20000000000 */
[----:B------:R-:W-:Y:S01]  /*82e0*/  ISETP.GT.AND P4, PT, R20, 0x1, PT ;  /* 0x000000011400780c */ /* 0x000fe20003f84270 */
[----:B------:R-:W-:Y:S01]  /*82f0*/  UIADD3 UR14, UR5, 0x100, URZ ;  /* 0x00000100050e7890 */ /* 0x000fe2000fffe03f */
[----:B------:R-:W-:Y:S01]  /*8300*/  ISETP.NE.AND P1, PT, R6, 0x3, PT ;  /* 0x000000030600780c */ /* 0x000fe20003f25270 */
[----:B------:R-:W-:-:S02]  /*8310*/  UIADD3.X UR5, URZ, UR21, URZ, UP0, !UPT ;  /* 0x000000153f057290 */ /* 0x000fc400087fe43f */
[----:B------:R-:W-:Y:S01]  /*8320*/  UIADD3 UR15, UR8, 0x3100, URZ ;  /* 0x00003100080f7890 */ /* 0x000fe2000fffe03f */
[----:B------:R-:W-:Y:S02]  /*8330*/  SEL R10, RZ, 0x1, P1 ;  /* 0x00000001ff0a7807 */ /* 0x000fe40000800000 */
[----:B------:R-:W-:Y:S01]  /*8340*/  UMOV UR8, UR14 ;  /* 0x0000000e00087c82 */ /* 0x000fe20008000000 */
[----:B------:R-:W-:Y:S02]  /*8350*/  SEL R6, R6, RZ, P1 ;  /* 0x000000ff06067207 */ /* 0x000fe40000800000 */
[----:B------:R-:W-:Y:S01]  /*8360*/  LOP3.LUT R5, R5, R10, RZ, 0x3c, !PT ;  /* 0x0000000a05057212 */ /* 0x000fe200078e3cff */
[----:B------:R0:W-:Y:S02]  /*8370*/  UTMALDG.3D [UR8], [UR4], desc[UR6] ;  /* 0x00000608040075b4 */ /* 0x0001e40008011000 */
[----:B0-----:R-:W-:Y:S01]  /*8380*/  UMOV UR8, UR15 ;  /* 0x0000000f00087c82 */ /* 0x001fe20008000000 */
[----:B------:R-:W-:-:S02]  /*8390*/  UMOV UR11, UR19 ;  /* 0x00000013000b7c82 */ /* 0x000fc40008000000 */
[----:B------:R0:W-:Y:S02]  /*83a0*/  UTMALDG.3D [UR8], [UR24], desc[UR6] ;  /* 0x00000608180075b4 */ /* 0x0001e40008011000 */
[----:B0-----:R-:W-:Y:S05]  /*83b0*/  @P4 BRA `(.L_x_177) ;  /* 0xfffffffc00484947 */ /* 0x001fea000383ffff */
.L_x_173:
[----:B------:R-:W-:Y:S05]  /*83c0*/  BSYNC B1 ;  /* 0x0000000000017941 */ /* 0x000fea0003800000 */
.L_x_172:
[----:B------:R-:W-:Y:S01]  /*83d0*/  LOP3.LUT P5, RZ, R14, 0xff, RZ, 0xc0, !PT ;  /* 0x000000ff0eff7812 */ /* 0x000fe200078ac0ff */
[----:B------:R-:W-:Y:S01]  /*83e0*/  VIADD R6, R15, UR13 ;  /* 0x0000000d0f067c36 */ /* 0x000fe20008000000 */
[----:B------:R-:W-:Y:S01]  /*83f0*/  ULDC.64 UR4, c[0x0][0x650] ;  /* 0x0001940000047ab9 */ /* 0x000fe20000000a00 */
[----:B------:R-:W-:Y:S01]  /*8400*/  IMAD.U32 R11, RZ, RZ, UR13 ;  /* 0x0000000dff0b7e24 */ /* 0x000fe2000f8e00ff */
[----:B------:R-:W-:Y:S01]  /*8410*/  UISETP.GE.U32.AND UP0, UPT, UR13, 0x3, UPT ;  /* 0x000000030d00788c */ /* 0x000fe2000bf06070 */
[----:B------:R-:W-:Y:S01]  /*8420*/  BSSY B1, `(.L_x_178) ;  /* 0x000006b000017945 */ /* 0x000fe20003800000 */
[----:B------:R-:W-:Y:S02]  /*8430*/  ISETP.GT.U32.AND P1, PT, R6, 0x2, PT ;  /* 0x000000020600780c */ /* 0x000fe40003f24070 */
[----:B------:R-:W-:Y:S02]  /*8440*/  PRMT R14, RZ, 0x7610, R14 ;  /* 0x00007610ff0e7816 */ /* 0x000fe4000000000e */
[----:B------:R-:W-:-:S02]  /*8450*/  ISETP.LT.U32.AND P1, PT, R11, 0x3, P1 ;  /* 0x000000030b00780c */ /* 0x000fc40000f21070 */
[----:B------:R-:W-:Y:S01]  /*8460*/  PLOP3.LUT P4, PT, PT, PT, UP0, 0x80, 0x0 ;  /* 0x000000000000781c */ /* 0x000fe20003f8f008 */
[----:B------:R-:W0:Y:S01]  /*8470*/  @P5 S2R R5, SR_CgaCtaId ;  /* 0x0000000000055919 */ /* 0x000e220000008800 */
[----:B------:R-:W-:-:S04]  /*8480*/  @P5 MOV R4, 0x400 ;  /* 0x0000040000045802 */ /* 0x000fc80000000f00 */
[----:B0-----:R-:W-:Y:S01]  /*8490*/  @P5 LEA R10, R5, R4, 0x18 ;  /* 0x00000004050a5211 */ /* 0x001fe200078ec0ff */
[----:B------:R-:W-:-:S03]  /*84a0*/  IMAD.WIDE.U32 R4, R6, -0x55555555, RZ ;  /* 0xaaaaaaab06047825 */ /* 0x000fc600078e00ff */
[----:B------:R0:W-:Y:S01]  /*84b0*/  @P5 SYNCS.ARRIVE.TRANS64.A1T0 RZ, [R10+URZ+0x68], RZ ;  /* 0x000068ff0aff59a7 */ /* 0x0001e2000810003f */
[----:B------:R-:W-:Y:S01]  /*84c0*/  IADD3 R2, P5, R2, R8, RZ ;  /* 0x0000000802027210 */ /* 0x000fe20007fbe0ff */
[----:B------:R-:W-:Y:S01]  /*84d0*/  IMAD.MOV.U32 R4, RZ, RZ, -0x1 ;  /* 0xffffffffff047424 */ /* 0x000fe200078e00ff */
[----:B------:R-:W-:Y:S02]  /*84e0*/  SHF.R.U32.HI R11, RZ, 0x1, R5 ;  /* 0x00000001ff0b7819 */ /* 0x000fe40000011605 */
[----:B------:R-:W-:Y:S01]  /*84f0*/  SEL R5, RZ, 0x1, !P1 ;  /* 0x00000001ff057807 */ /* 0x000fe20004800000 */
[----:B------:R-:W-:Y:S01]  /*8500*/  IMAD.X R3, R3, 0x1, R0, P5 ;  /* 0x0000000103037824 */ /* 0x000fe200028e0600 */
[----:B------:R-:W-:Y:S01]  /*8510*/  ISETP.GE.U32.AND P1, PT, R2, UR4, PT ;  /* 0x0000000402007c0c */ /* 0x000fe2000bf26070 */
[----:B------:R-:W-:Y:S01]  /*8520*/  IMAD R15, R11, -0x3, R6 ;  /* 0xfffffffd0b0f7824 */ /* 0x000fe200078e0206 */
[----:B------:R-:W-:Y:S01]  /*8530*/  LOP3.LUT R12, R12, R5, RZ, 0x3c, !PT ;  /* 0x000000050c0c7212 */ /* 0x000fe200078e3cff */
[----:B------:R-:W-:Y:S01]  /*8540*/  IMAD.MOV.U32 R6, RZ, RZ, -0x1 ;  /* 0xffffffffff067424 */ /* 0x000fe200078e00ff */
[----:B------:R-:W-:Y:S01]  /*8550*/  ISETP.GE.U32.AND.EX P1, PT, R3, UR5, PT, P1 ;  /* 0x0000000503007c0c */ /* 0x000fe2000bf26110 */
[----:B------:R-:W-:Y:S01]  /*8560*/  IMAD.MOV.U32 R5, RZ, RZ, -0x1 ;  /* 0xffffffffff057424 */ /* 0x000fe200078e00ff */
[----:B------:R-:W-:-:S02]  /*8570*/  @P4 LOP3.LUT R12, R12, 0x1, R11, 0x78, !PT ;  /* 0x000000010c0c4812 */ /* 0x000fc400078e780b */
[----:B0-----:R-:W-:-:S09]  /*8580*/  PRMT R10, RZ, 0x7610, R10 ;  /* 0x00007610ff0a7816 */ /* 0x001fd2000000000a */
[----:B------:R-:W-:Y:S05]  /*8590*/  @P1 BRA `(.L_x_179) ;  /* 0x00000004004c1947 */ /* 0x000fea0003800000 */
[----:B------:R-:W0:Y:S01]  /*85a0*/  S2R R17, SR_CTAID.X ;  /* 0x0000000000117919 */ /* 0x000e220000002500 */
[----:B------:R-:W-:Y:S01]  /*85b0*/  ULDC.64 UR4, c[0x0][0x628] ;  /* 0x00018a0000047ab9 */ /* 0x000fe20000000a00 */
[----:B------:R-:W1:Y:S01]  /*85c0*/  LDC R18, c[0x0][0x144] ;  /* 0x00005100ff127b82 */ /* 0x000e620000000800 */
[----:B------:R-:W-:Y:S01]  /*85d0*/  ISETP.NE.U32.AND P1, PT, RZ, UR4, PT ;  /* 0x00000004ff007c0c */ /* 0x000fe2000bf25070 */
[----:B------:R-:W2:Y:S01]  /*85e0*/  S2R R6, SR_CTAID.Y ;  /* 0x0000000000067919 */ /* 0x000ea20000002600 */
[----:B------:R-:W-:Y:S01]  /*85f0*/  ULDC UR6, c[0x0][0x150] ;  /* 0x0000540000067ab9 */ /* 0x000fe20000000800 */
[----:B------:R-:W-:Y:S01]  /*8600*/  ULDC UR7, c[0x0][0x630] ;  /* 0x00018c0000077ab9 */ /* 0x000fe20000000800 */
[----:B------:R-:W-:Y:S01]  /*8610*/  ISETP.NE.AND.EX P1, PT, RZ, UR5, PT, P1 ;  /* 0x00000005ff007c0c */ /* 0x000fe2000bf25310 */
[----:B------:R-:W-:Y:S01]  /*8620*/  IMAD.MOV.U32 R4, RZ, RZ, R2 ;  /* 0x000000ffff047224 */ /* 0x000fe200078e0002 */
[----:B0-----:R-:W-:-:S05]  /*8630*/  I2FP.F32.U32 R5, R17 ;  /* 0x0000001100057245 */ /* 0x001fca0000201000 */
[----:B------:R-:W-:Y:S01]  /*8640*/  FMUL R20, R5, UR6 ;  /* 0x0000000605147c20 */ /* 0x000fe20008400000 */
[----:B------:R-:W-:-:S05]  /*8650*/  IMAD.MOV.U32 R5, RZ, RZ, R3 ;  /* 0x000000ffff057224 */ /* 0x000fca00078e0003 */
[----:B--2---:R-:W-:Y:S05]  /*8660*/  @!P1 BRA `(.L_x_180) ;  /* 0x0000000000289947 */ /* 0x004fea0003800000 */
[----:B------:R-:W-:Y:S02]  /*8670*/  ULDC UR6, c[0x0][0x634] ;  /* 0x00018d0000067ab9 */ /* 0x000fe40000000800 */
[----:B------:R-:W-:-:S05]  /*8680*/  IADD3 R5, P1, R2, UR6, RZ ;  /* 0x0000000602057c10 */ /* 0x000fca000ff3e0ff */
[----:B------:R-:W-:-:S04]  /*8690*/  IMAD.X R19, RZ, RZ, R3, P1 ;  /* 0x000000ffff137224 */ /* 0x000fc800008e0603 */
[----:B------:R-:W-:-:S04]  /*86a0*/  IMAD.WIDE.U32 R10, R19, UR4, RZ ;  /* 0x00000004130a7c25 */ /* 0x000fc8000f8e00ff */
[----:B------:R-:W-:-:S04]  /*86b0*/  IMAD.WIDE.U32 R10, P1, R5, UR5, R10 ;  /* 0x00000005050a7c25 */ /* 0x000fc8000f82000a */
[----:B------:R-:W-:-:S04]  /*86c0*/  IMAD.WIDE.U32 R4, R5, UR4, RZ ;  /* 0x0000000405047c25 */ /* 0x000fc8000f8e00ff */
[----:B------:R-:W-:Y:S01]  /*86d0*/  IMAD.MOV.U32 R4, RZ, RZ, R11 ;  /* 0x000000ffff047224 */ /* 0x000fe200078e000b */
[----:B------:R-:W-:Y:S01]  /*86e0*/  IADD3 RZ, P4, R5, R10, RZ ;  /* 0x0000000a05ff7210 */ /* 0x000fe20007f9e0ff */
[----:B------:R-:W-:-:S04]  /*86f0*/  IMAD.X R5, RZ, RZ, RZ, P1 ;  /* 0x000000ffff057224 */ /* 0x000fc800008e06ff */
[----:B------:R-:W-:-:S08]  /*8700*/  IMAD.WIDE.U32.X R4, R19, UR5, R4, P4 ;  /* 0x0000000513047c25 */ /* 0x000fd0000a0e0404 */
.L_x_180:
[--C-:B------:R-:W-:Y:S01]  /*8710*/  SHF.R.U64 R16, R4, UR7, R5.reuse ;  /* 0x0000000704107c19 */ /* 0x100fe20008001205 */
[----:B------:R-:W0:Y:S01]  /*8720*/  F2I.U32.TRUNC.NTZ R20, R20 ;  /* 0x0000001400147305 */ /* 0x000e22000020f000 */
[----:B------:R-:W-:Y:S01]  /*8730*/  SHF.R.U32.HI R4, RZ, UR7, R5 ;  /* 0x00000007ff047c19 */ /* 0x000fe20008011605 */
[----:B------:R-:W-:Y:S01]  /*8740*/  ULDC.64 UR4, c[0x0][0x620] ;  /* 0x0001880000047ab9 */ /* 0x000fe20000000a00 */
[----:B------:R-:W-:Y:S01]  /*8750*/  IADD3 R11, P1, RZ, -R16, RZ ;  /* 0x80000010ff0b7210 */ /* 0x000fe20007f3e0ff */
[----:B------:R-:W-:Y:S01]  /*8760*/  ULDC.64 UR6, c[0x0][0x640] ;  /* 0x0001900000067ab9 */ /* 0x000fe20000000a00 */
[----:B------:R-:W2:Y:S03]  /*8770*/  LDC R21, c[0x0][0x148] ;  /* 0x00005200ff157b82 */ /* 0x000ea60000000800 */
[----:B------:R-:W-:Y:S01]  /*8780*/  IMAD.X R4, RZ, RZ, ~R4, P1 ;  /* 0x000000ffff047224 */ /* 0x000fe200008e0e04 */
[----:B------:R-:W-:-:S03]  /*8790*/  ISETP.NE.U32.AND P1, PT, RZ, UR6, PT ;  /* 0x00000006ff007c0c */ /* 0x000fc6000bf25070 */
[----:B------:R-:W-:Y:S01]  /*87a0*/  IMAD R10, R4, UR4, RZ ;  /* 0x00000004040a7c24 */ /* 0x000fe2000f8e02ff */
[----:B------:R-:W-:Y:S01]  /*87b0*/  ISETP.NE.AND.EX P1, PT, RZ, UR7, PT, P1 ;  /* 0x00000007ff007c0c */ /* 0x000fe2000bf25310 */
[----:B------:R-:W-:Y:S01]  /*87c0*/  IMAD.WIDE.U32 R4, R11, UR4, R2 ;  /* 0x000000040b047c25 */ /* 0x000fe2000f8e0002 */
[----:B------:R-:W-:-:S03]  /*87d0*/  ULDC UR4, c[0x0][0x618] ;  /* 0x0001860000047ab9 */ /* 0x000fc60000000800 */
[----:B------:R-:W-:Y:S01]  /*87e0*/  IMAD R11, R11, UR5, R10 ;  /* 0x000000050b0b7c24 */ /* 0x000fe2000f8e020a */
[----:B------:R-:W-:Y:S01]  /*87f0*/  ULDC UR5, c[0x0][0x154] ;  /* 0x0000550000057ab9 */ /* 0x000fe20000000800 */
[----:B0-----:R-:W-:Y:S02]  /*8800*/  IMAD.MOV R10, RZ, RZ, -R20 ;  /* 0x000000ffff0a7224 */ /* 0x001fe400078e0a14 */
[----:B------:R-:W-:Y:S02]  /*8810*/  IMAD.IADD R5, R5, 0x1, R11 ;  /* 0x0000000105057824 */ /* 0x000fe400078e020b */
[----:B-1----:R-:W-:Y:S01]  /*8820*/  IMAD R17, R18, R10, R17 ;  /* 0x0000000a12117224 */ /* 0x002fe200078e0211 */
[----:B------:R-:W-:Y:S02]  /*8830*/  I2FP.F32.U32 R10, R6 ;  /* 0x00000006000a7245 */ /* 0x000fe40000201000 */
[--C-:B------:R-:W-:Y:S02]  /*8840*/  SHF.R.U64 R18, R4, UR4, R5.reuse ;  /* 0x0000000404127c19 */ /* 0x100fe40008001205 */
[----:B------:R-:W-:Y:S01]  /*8850*/  SHF.R.U32.HI R5, RZ, UR4, R5 ;  /* 0x00000004ff057c19 */ /* 0x000fe20008011605 */
[----:B------:R-:W-:Y:S01]  /*8860*/  FMUL R10, R10, UR5 ;  /* 0x000000050a0a7c20 */ /* 0x000fe20008400000 */
[----:B------:R-:W-:-:S02]  /*8870*/  ULDC UR4, c[0x0][0x608] ;  /* 0x0001820000047ab9 */ /* 0x000fc40000000800 */
[--C-:B------:R-:W-:Y:S01]  /*8880*/  SHF.R.U64 R20, R18, UR4, R5.reuse ;  /* 0x0000000412147c19 */ /* 0x100fe20008001205 */
[----:B------:R0:W1:Y:S01]  /*8890*/  F2I.U32.TRUNC.NTZ R22, R10 ;  /* 0x0000000a00167305 */ /* 0x000062000020f000 */
[----:B------:R-:W-:Y:S01]  /*88a0*/  SHF.R.U32.HI R5, RZ, UR4, R5 ;  /* 0x00000004ff057c19 */ /* 0x000fe20008011605 */
[----:B------:R-:W-:-:S03]  /*88b0*/  ULDC UR4, c[0x0][0x658] ;  /* 0x0001960000047ab9 */ /* 0x000fc60000000800 */
[--C-:B------:R-:W-:Y:S02]  /*88c0*/  SHF.R.U64 R19, R20, UR4, R5.reuse ;  /* 0x0000000414137c19 */ /* 0x100fe40008001205 */
[----:B------:R-:W-:-:S03]  /*88d0*/  SHF.R.U32.HI R23, RZ, UR4, R5 ;  /* 0x00000004ff177c19 */ /* 0x000fc60008011605 */
[----:B------:R-:W-:Y:S02]  /*88e0*/  IMAD.MOV.U32 R4, RZ, RZ, R19 ;  /* 0x000000ffff047224 */ /* 0x000fe400078e0013 */
[----:B------:R-:W-:Y:S01]  /*88f0*/  IMAD.MOV.U32 R5, RZ, RZ, R23 ;  /* 0x000000ffff057224 */ /* 0x000fe200078e0017 */
[----:B0-----:R-:W-:Y:S06]  /*8900*/  @!P1 BRA `(.L_x_181) ;  /* 0x0000000000289947 */ /* 0x001fec0003800000 */
        /* <DEDUP_REMOVED lines=10> */
.L_x_181:
[----:B------:R-:W-:Y:S01]  /*89b0*/  ULDC UR4, c[0x0][0x648] ;  /* 0x0001920000047ab9 */ /* 0x000fe20000000800 */
[----:B-1----:R-:W-:Y:S01]  /*89c0*/  IMAD.MOV R22, RZ, RZ, -R22 ;  /* 0x000000ffff167224 */ /* 0x002fe200078e0a16 */
[----:B------:R-:W-:Y:S01]  /*89d0*/  SHF.R.U64 R5, R4, UR4, R5 ;  /* 0x0000000404057c19 */ /* 0x000fe20008001205 */
[----:B------:R-:W-:Y:S01]  /*89e0*/  ULDC UR4, c[0x0][0x638] ;  /* 0x00018e0000047ab9 */ /* 0x000fe20000000800 */
[----:B------:R-:W-:Y:S01]  /*89f0*/  LOP3.LUT R4, R20, UR17, RZ, 0xc0, !PT ;  /* 0x0000001114047c12 */ /* 0x000fe2000f8ec0ff */
[----:B--2---:R-:W-:Y:S01]  /*8a00*/  @P2 IMAD R17, R21, R22, R6 ;  /* 0x0000001615112224 */ /* 0x004fe200078e0206 */
[----:B------:R-:W-:Y:S01]  /*8a10*/  LOP3.LUT R18, R18, UR16, RZ, 0xc0, !PT ;  /* 0x0000001012127c12 */ /* 0x000fe2000f8ec0ff */
[----:B------:R-:W-:Y:S01]  /*8a20*/  IMAD.MOV R6, RZ, RZ, -R5 ;  /* 0x000000ffff067224 */ /* 0x000fe200078e0a05 */
[----:B------:R-:W-:Y:S01]  /*8a30*/  ULDC UR5, c[0x0][0x610] ;  /* 0x0001840000057ab9 */ /* 0x000fe20000000800 */
[----:B------:R-:W-:Y:S02]  /*8a40*/  IMAD R4, R5, UR18, R4 ;  /* 0x0000001205047c24 */ /* 0x000fe4000f8e0204 */
[----:B------:R-:W-:Y:S01]  /*8a50*/  IMAD R19, R6, UR4, R19 ;  /* 0x0000000406137c24 */ /* 0x000fe2000f8e0213 */
[----:B------:R-:W-:Y:S01]  /*8a60*/  ULDC UR4, c[0x0][0x600] ;  /* 0x0001800000047ab9 */ /* 0x000fe20000000800 */
[----:B------:R-:W-:-:S02]  /*8a70*/  IMAD R17, R4, UR5, R17 ;  /* 0x0000000504117c24 */ /* 0x000fc4000f8e0211 */
[----:B------:R-:W-:Y:S02]  /*8a80*/  IMAD R6, R19, UR4, R18 ;  /* 0x0000000413067c24 */ /* 0x000fe4000f8e0212 */
[----:B------:R-:W-:Y:S02]  /*8a90*/  IMAD.MOV.U32 R10, RZ, RZ, 0x1 ;  /* 0x00000001ff0a7424 */ /* 0x000fe400078e00ff */
[----:B------:R-:W-:Y:S01]  /*8aa0*/  IMAD.MOV.U32 R4, RZ, RZ, R16 ;  /* 0x000000ffff047224 */ /* 0x000fe200078e0010 */
[----:B------:R-:W-:Y:S02]  /*8ab0*/  SEL R5, R6, R17, !P2 ;  /* 0x0000001106057207 */ /* 0x000fe40005000000 */
[----:B------:R-:W-:-:S07]  /*8ac0*/  SEL R6, R17, R6, !P2 ;  /* 0x0000000611067207 */ /* 0x000fce0005000000 */
.L_x_179:
[----:B------:R-:W-:Y:S05]  /*8ad0*/  BSYNC B1 ;  /* 0x0000000000017941 */ /* 0x000fea0003800000 */
.L_x_178:
[----:B------:R-:W-:-:S13]  /*8ae0*/  LOP3.LUT P1, RZ, R10, 0xff, RZ, 0xc0, !PT ;  /* 0x000000ff0aff7812 */ /* 0x000fda000782c0ff */
[----:B------:R-:W-:Y:S05]  /*8af0*/  @P1 BRA `(.L_x_182) ;  /* 0xfffffff400441947 */ /* 0x000fea000383ffff */
[----:B------:R-:W-:Y:S05]  /*8b00*/  BSYNC B0 ;  /* 0x0000000000007941 */ /* 0x000fea0003800000 */
.L_x_170:
[----:B------:R-:W-:-:S03]  /*8b10*/  UMOV UR4, 0xffffffff ;  /* 0xffffffff00047882 */ /* 0x000fc60000000000 */
[----:B------:R-:W-:Y:S05]  /*8b20*/  BRA.DIV UR4, `(.L_x_183) ;  /* 0x0000000604287947 */ /* 0x000fea000b800000 */
[----:B------:R-:W-:-:S13]  /*8b30*/  ELECT P0, URZ, PT ;  /* 0x00000000003f782f */ /* 0x000fda0003800000 */
.L_x_198:
[----:B------:R-:W-:Y:S04]  /*8b40*/  BSSY B0, `(.L_x_184) ;  /* 0x0000022000007945 */ /* 0x000fe80003800000 */
[----:B------:R-:W-:Y:S05]  /*8b50*/  @!P0 BRA `(.L_x_185) ;  /* 0x0000000000808947 */ /* 0x000fea0003800000 */
[----:B------:R-:W-:-:S04]  /*8b60*/  LOP3.LUT R7, R7, 0x2, RZ, 0xfc, !PT ;  /* 0x0000000207077812 */ /* 0x000fc800078efcff */
[----:B------:R-:W-:-:S13]  /*8b70*/  ISETP.NE.AND P0, PT, R7, 0x3, PT ;  /* 0x000000030700780c */ /* 0x000fda0003f05270 */
[----:B------:R-:W-:Y:S05]  /*8b80*/  @!P0 BRA `(.L_x_186) ;  /* 0x0000000000048947 */ /* 0x000fea0003800000 */
[----:B------:R-:W-:Y:S01]  /*8b90*/  BPT.TRAP 0x1 ;  /* 0x000000040000795c */ /* 0x000fe20000300000 */
.L_x_186:
[----:B------:R-:W0:Y:S01]  /*8ba0*/  S2R R3, SR_CgaCtaId ;  /* 0x0000000000037919 */ /* 0x000e220000008800 */
[----:B------:R-:W-:Y:S02]  /*8bb0*/  MOV R0, 0x400 ;  /* 0x0000040000007802 */ /* 0x000fe40000000f00 */
[----:B------:R-:W-:Y:S02]  /*8bc0*/  SHF.L.U32 R2, R12, 0x1f, RZ ;  /* 0x0000001f0c027819 */ /* 0x000fe400000006ff */
[----:B0-----:R-:W-:-:S05]  /*8bd0*/  LEA R0, R3, R0, 0x18 ;  /* 0x0000000003007211 */ /* 0x001fca00078ec0ff */
[----:B------:R-:W-:-:S04]  /*8be0*/  VIADD R0, R0, 0x18 ;  /* 0x0000001800007836 */ /* 0x000fc80000000000 */
[C---:B------:R-:W-:Y:S02]  /*8bf0*/  IMAD R7, R15.reuse, 0x8, R0 ;  /* 0x000000080f077824 */ /* 0x040fe400078e0200 */
[----:B------:R-:W-:Y:S02]  /*8c00*/  VIADD R15, R15, 0x1 ;  /* 0x000000010f0f7836 */ /* 0x000fe40000000000 */
[----:B------:R-:W0:Y:S03]  /*8c10*/  SYNCS.PHASECHK.TRANS64.TRYWAIT P0, [R7+URZ], R2 ;  /* 0x00000002070075a7 */ /* 0x000e26000800017f */
[----:B------:R-:W-:-:S04]  /*8c20*/  ISETP.NE.AND P1, PT, R15, 0x3, PT ;  /* 0x000000030f00780c */ /* 0x000fc80003f25270 */
[----:B------:R-:W-:Y:S02]  /*8c30*/  SEL R3, RZ, 0x1, P1 ;  /* 0x00000001ff037807 */ /* 0x000fe40000800000 */
[----:B------:R-:W-:Y:S02]  /*8c40*/  SEL R15, R15, RZ, P1 ;  /* 0x000000ff0f0f7207 */ /* 0x000fe40000800000 */
[----:B------:R-:W-:-:S03]  /*8c50*/  LOP3.LUT R9, R12, R3, RZ, 0x3c, !PT ;  /* 0x000000030c097212 */ /* 0x000fc600078e3cff */
[----:B------:R-:W-:Y:S01]  /*8c60*/  IMAD R6, R15, 0x8, R0 ;  /* 0x000000080f067824 */ /* 0x000fe200078e0200 */
[----:B------:R-:W-:Y:S01]  /*8c70*/  SHF.L.U32 R5, R9, 0x1f, RZ ;  /* 0x0000001f09057819 */ /* 0x000fe200000006ff */
[----:B0-----:R-:W-:Y:S06]  /*8c80*/  @!P0 BRA `(.L_x_187) ;  /* 0x0000000000f48947 */ /* 0x001fec0003800000 */
.L_x_199:
[----:B------:R-:W1:Y:S01]  /*8c90*/  SYNCS.PHASECHK.TRANS64.TRYWAIT P0, [R6+URZ], R5 ;  /* 0x00000005060075a7 */ /* 0x000e62000800017f */
[----:B0-----:R-:W-:-:S05]  /*8ca0*/  VIADD R2, R15, 0x1 ;  /* 0x000000010f027836 */ /* 0x001fca0000000000 */
[----:B------:R-:W-:-:S04]  /*8cb0*/  ISETP.NE.AND P1, PT, R2, 0x3, PT ;  /* 0x000000030200780c */ /* 0x000fc80003f25270 */
[----:B------:R-:W-:Y:S02]  /*8cc0*/  SEL R4, RZ, 0x1, P1 ;  /* 0x00000001ff047807 */ /* 0x000fe40000800000 */
[----:B------:R-:W-:Y:S02]  /*8cd0*/  SEL R3, R2, RZ, P1 ;  /* 0x000000ff02037207 */ /* 0x000fe40000800000 */
[----:B------:R-:W-:Y:S01]  /*8ce0*/  LOP3.LUT R4, R9, R4, RZ, 0x3c, !PT ;  /* 0x0000000409047212 */ /* 0x000fe200078e3cff */
[----:B-1----:R-:W-:Y:S06]  /*8cf0*/  @!P0 BRA `(.L_x_188) ;  /* 0x0000000000ec8947 */ /* 0x002fec0003800000 */
.L_x_200:
[----:B------:R-:W-:Y:S01]  /*8d00*/  IMAD R3, R3, 0x8, R0 ;  /* 0x0000000803037824 */ /* 0x000fe200078e0200 */
[----:B------:R-:W-:-:S07]  /*8d10*/  SHF.L.U32 R0, R4, 0x1f, RZ ;  /* 0x0000001f04007819 */ /* 0x000fce00000006ff */
.L_x_189:
[----:B-1----:R1:W2:Y:S02]  /*8d20*/  SYNCS.PHASECHK.TRANS64.TRYWAIT P0, [R3+URZ], R0 ;  /* 0x00000000030075a7 */ /* 0x0022a4000800017f */
[----:B--2---:R-:W-:Y:S05]  /*8d30*/  @!P0 NANOSLEEP.SYNCS 0x989680 ;  /* 0x009896800000895d */ /* 0x004fea0003900000 */
[----:B------:R-:W2:Y:S02]  /*8d40*/  @!P0 SYNCS.PHASECHK.TRANS64 P0, [R3+URZ], R0 ;  /* 0x00000000030085a7 */ /* 0x000ea4000800007f */
[----:B--2---:R-:W-:Y:S05]  /*8d50*/  @!P0 BRA `(.L_x_189) ;  /* 0xfffffffc00f08947 */ /* 0x004fea000383ffff */
.L_x_185:
[----:B------:R-:W-:Y:S05]  /*8d60*/  BSYNC B0 ;  /* 0x0000000000007941 */ /* 0x000fea0003800000 */
.L_x_184:
[----:B------:R-:W-:Y:S05]  /*8d70*/  EXIT ;  /* 0x000000000000794d */ /* 0x000fea0003800000 */
.L_x_15:
[----:B0-----:R-:W-:-:S04]  /*8d80*/  IMAD.U32 R17, RZ, RZ, UR15 ;  /* 0x0000000fff117e24 */ /* 0x001fc8000f8e00ff */
[----:B------:R0:W1:Y:S03]  /*8d90*/  SYNCS.PHASECHK.TRANS64.TRYWAIT P0, [R17+URZ+-0x8], R16 ;  /* 0xfffff810110075a7 */ /* 0x000066000800017f */
[----:B-1----:R-:W-:Y:S05]  /*8da0*/  @!P0 NANOSLEEP.SYNCS 0x989680 ;  /* 0x009896800000895d */ /* 0x002fea0003900000 */
[----:B------:R-:W1:Y:S02]  /*8db0*/  @!P0 SYNCS.PHASECHK.TRANS64 P0, [R17+URZ+-0x8], R16 ;  /* 0xfffff810110085a7 */ /* 0x000e64000800007f */
[----:B-1----:R-:W-:Y:S05]  /*8dc0*/  @!P0 BRA `(.L_x_15) ;  /* 0xfffffffc00ec8947 */ /* 0x002fea000383ffff */
[----:B------:R-:W-:Y:S05]  /*8dd0*/  BRA `(.L_x_190) ;  /* 0xffffff8400947947 */ /* 0x000fea000383ffff */
.L_x_20:
[----:B-1----:R-:W-:-:S04]  /*8de0*/  IMAD.U32 R17, RZ, RZ, UR6 ;  /* 0x00000006ff117e24 */ /* 0x002fc8000f8e00ff */
[----:B------:R1:W2:Y:S03]  /*8df0*/  SYNCS.PHASECHK.TRANS64.TRYWAIT P0, [R17+URZ], R16 ;  /* 0x00000010110075a7 */ /* 0x0002a6000800017f */
[----:B--2---:R-:W-:Y:S05]  /*8e00*/  @!P0 NANOSLEEP.SYNCS 0x989680 ;  /* 0x009896800000895d */ /* 0x004fea0003900000 */
[----:B------:R-:W2:Y:S02]  /*8e10*/  @!P0 SYNCS.PHASECHK.TRANS64 P0, [R17+URZ], R16 ;  /* 0x00000010110085a7 */ /* 0x000ea4000800007f */
[----:B--2---:R-:W-:Y:S05]  /*8e20*/  @!P0 BRA `(.L_x_20) ;  /* 0xfffffffc00ec8947 */ /* 0x004fea000383ffff */
[----:B------:R-:W-:Y:S05]  /*8e30*/  BRA `(.L_x_19) ;  /* 0xffffff8800c07947 */ /* 0x000fea000383ffff */
.L_x_26:
[----:B-1----:R-:W-:-:S04]  /*8e40*/  IMAD.U32 R18, RZ, RZ, UR9 ;  /* 0x00000009ff127e24 */ /* 0x002fc8000f8e00ff */
[----:B------:R1:W2:Y:S03]  /*8e50*/  SYNCS.PHASECHK.TRANS64.TRYWAIT P0, [R18+URZ], R17 ;  /* 0x00000011120075a7 */ /* 0x0002a6000800017f */
[----:B--2---:R-:W-:Y:S05]  /*8e60*/  @!P0 NANOSLEEP.SYNCS 0x989680 ;  /* 0x009896800000895d */ /* 0x004fea0003900000 */
[----:B------:R-:W2:Y:S02]  /*8e70*/  @!P0 SYNCS.PHASECHK.TRANS64 P0, [R18+URZ], R17 ;  /* 0x00000011120085a7 */ /* 0x000ea4000800007f */
[----:B--2---:R-:W-:Y:S05]  /*8e80*/  @!P0 BRA `(.L_x_26) ;  /* 0xfffffffc00ec8947 */ /* 0x004fea000383ffff */
[----:B------:R-:W-:Y:S05]  /*8e90*/  BRA `(.L_x_25) ;  /* 0xffffff9000f87947 */ /* 0x000fea000383ffff */
.L_x_34:
[----:B0-----:R-:W-:-:S04]  /*8ea0*/  IMAD.U32 R17, RZ, RZ, UR15 ;  /* 0x0000000fff117e24 */ /* 0x001fc8000f8e00ff */
[----:B------:R0:W1:Y:S03]  /*8eb0*/  SYNCS.PHASECHK.TRANS64.TRYWAIT P0, [R17+URZ+0x8], R16 ;  /* 0x00000810110075a7 */ /* 0x000066000800017f */
[----:B-1----:R-:W-:Y:S05]  /*8ec0*/  @!P0 NANOSLEEP.SYNCS 0x989680 ;  /* 0x009896800000895d */ /* 0x002fea0003900000 */
[----:B------:R-:W1:Y:S02]  /*8ed0*/  @!P0 SYNCS.PHASECHK.TRANS64 P0, [R17+URZ+0x8], R16 ;  /* 0x00000810110085a7 */ /* 0x000e64000800007f */
[----:B-1----:R-:W-:Y:S05]  /*8ee0*/  @!P0 BRA `(.L_x_34) ;  /* 0xfffffffc00ec8947 */ /* 0x002fea000383ffff */
[----:B------:R-:W-:Y:S05]  /*8ef0*/  BRA `(.L_x_191) ;  /* 0xffffffa000507947 */ /* 0x000fea000383ffff */
.L_x_171:
[----:B------:R-:W-:Y:S01]  /*8f00*/  BSSY B1, `(.L_x_192) ;  /* 0x0000006000017945 */ /* 0x000fe20003800000 */
[----:B------:R-:W-:-:S07]  /*8f10*/  IMAD.MOV.U32 R10, RZ, RZ, -0x1 ;  /* 0xffffffffff0a7424 */ /* 0x000fce00078e00ff */
[----:B------:R-:W-:Y:S05]  /*8f20*/  WARPSYNC.COLLECTIVE R10, `(.L_x_193) ;  /* 0x000000000a0c7348 */ /* 0x000fea0003c00000 */
[----:B------:R-:W-:Y:S02]  /*8f30*/  ELECT P1, UR62, PT ;  /* 0x00000000003e782f */ /* 0x000fe40003820000 */
[----:B------:R-:W-:Y:S01]  /*8f40*/  MOV R10, UR62 ;  /* 0x0000003e000a7c02 */ /* 0x000fe20008000f00 */
[----:B------:R-:W-:Y:S10]  /*8f50*/  ENDCOLLECTIVE ;  /* 0x000000000000791b */ /* 0x000ff40003800000 */
.L_x_193:
[----:B------:R-:W-:Y:S05]  /*8f60*/  BSYNC B1 ;  /* 0x0000000000017941 */ /* 0x000fea0003800000 */
.L_x_192:
[----:B------:R-:W-:Y:S05]  /*8f70*/  BRA `(.L_x_194) ;  /* 0xfffffff000307947 */ /* 0x000fea000383ffff */
.L_x_174:
[----:B-1----:R1:W2:Y:S02]  /*8f80*/  SYNCS.PHASECHK.TRANS64.TRYWAIT P1, [R19+URZ+0x18], R10 ;  /* 0x0000180a130075a7 */ /* 0x0022a4000802017f */
[----:B--2---:R-:W-:Y:S05]  /*8f90*/  @!P1 NANOSLEEP.SYNCS 0x989680 ;  /* 0x009896800000995d */ /* 0x004fea0003900000 */
[----:B------:R-:W2:Y:S02]  /*8fa0*/  @!P1 SYNCS.PHASECHK.TRANS64 P1, [R19+URZ+0x18], R10 ;  /* 0x0000180a130095a7 */ /* 0x000ea4000802007f */
[----:B--2---:R-:W-:Y:S05]  /*8fb0*/  @!P1 BRA `(.L_x_174) ;  /* 0xfffffffc00f09947 */ /* 0x004fea000383ffff */
[----:B------:R-:W-:Y:S05]  /*8fc0*/  BRA `(.L_x_195) ;  /* 0xfffffff000647947 */ /* 0x000fea000383ffff */
.L_x_183:
[----:B------:R-:W-:Y:S01]  /*8fd0*/  BSSY B0, `(.L_x_196) ;  /* 0x0000006000007945 */ /* 0x000fe20003800000 */
[----:B------:R-:W-:-:S07]  /*8fe0*/  IMAD.MOV.U32 R10, RZ, RZ, -0x1 ;  /* 0xffffffffff0a7424 */ /* 0x000fce00078e00ff */
[----:B------:R-:W-:Y:S05]  /*8ff0*/  WARPSYNC.COLLECTIVE R10, `(.L_x_197) ;  /* 0x000000000a0c7348 */ /* 0x000fea0003c00000 */
[----:B------:R-:W-:Y:S02]  /*9000*/  ELECT P1, UR62, PT ;  /* 0x00000000003e782f */ /* 0x000fe40003820000 */
[----:B------:R-:W-:Y:S01]  /*9010*/  MOV R10, UR62 ;  /* 0x0000003e000a7c02 */ /* 0x000fe20008000f00 */
[----:B------:R-:W-:Y:S10]  /*9020*/  ENDCOLLECTIVE ;  /* 0x000000000000791b */ /* 0x000ff40003800000 */
.L_x_197:
[----:B------:R-:W-:Y:S05]  /*9030*/  BSYNC B0 ;  /* 0x0000000000007941 */ /* 0x000fea0003800000 */
.L_x_196:
[----:B------:R-:W-:Y:S01]  /*9040*/  PLOP3.LUT P0, PT, P1, PT, PT, 0x80, 0x0 ;  /* 0x000000000000781c */ /* 0x000fe20000f0f070 */
[----:B------:R-:W-:-:S12]  /*9050*/  BRA `(.L_x_198) ;  /* 0xfffffff800b87947 */ /* 0x000fd8000383ffff */
.L_x_187:
[----:B0-----:R0:W1:Y:S02]  /*9060*/  SYNCS.PHASECHK.TRANS64.TRYWAIT P0, [R7+URZ], R2 ;  /* 0x00000002070075a7 */ /* 0x001064000800017f */
[----:B-1----:R-:W-:Y:S05]  /*9070*/  @!P0 NANOSLEEP.SYNCS 0x989680 ;  /* 0x009896800000895d */ /* 0x002fea0003900000 */
[----:B------:R-:W1:Y:S02]  /*9080*/  @!P0 SYNCS.PHASECHK.TRANS64 P0, [R7+URZ], R2 ;  /* 0x00000002070085a7 */ /* 0x000e64000800007f */
[----:B-1----:R-:W-:Y:S05]  /*9090*/  @!P0 BRA `(.L_x_187) ;  /* 0xfffffffc00f08947 */ /* 0x002fea000383ffff */
[----:B------:R-:W-:Y:S05]  /*90a0*/  BRA `(.L_x_199) ;  /* 0xfffffff800f87947 */ /* 0x000fea000383ffff */
.L_x_188:
[----:B0-----:R0:W1:Y:S02]  /*90b0*/  SYNCS.PHASECHK.TRANS64.TRYWAIT P0, [R6+URZ], R5 ;  /* 0x00000005060075a7 */ /* 0x001064000800017f */
[----:B-1----:R-:W-:Y:S05]  /*90c0*/  @!P0 NANOSLEEP.SYNCS 0x989680 ;  /* 0x009896800000895d */ /* 0x002fea0003900000 */
[----:B------:R-:W1:Y:S02]  /*90d0*/  @!P0 SYNCS.PHASECHK.TRANS64 P0, [R6+URZ], R5 ;  /* 0x00000005060085a7 */ /* 0x000e64000800007f */
[----:B-1----:R-:W-:Y:S05]  /*90e0*/  @!P0 BRA `(.L_x_188) ;  /* 0xfffffffc00f08947 */ /* 0x002fea000383ffff */
[----:B------:R-:W-:Y:S05]  /*90f0*/  BRA `(.L_x_200) ;  /* 0xfffffffc00007947 */ /* 0x000fea000383ffff */
.L_x_201:
[----:B------:R-:W-:-:S00]  /*9100*/  BRA `(.L_x_201) ;  /* 0xfffffffc00fc7947 */ /* 0x000fc0000383ffff */
[----:B------:R-:W-:-:S00]  /*9110*/  NOP ;  /* 0x0000000000007918 */ /* 0x000fc00000000000 */
        /* <DEDUP_REMOVED lines=14> */
.L_x_202:


//--------------------- .nv.shared._ZN7cutlass13device_kernelINS_4gemm6kernel13GemmUniversalIN4cute5tupleIJiiiiEEENS1_10collective13CollectiveMmaINS1_37MainloopSm90TmaGmmaWarpSpecializedFP8ILi3ENS5_IJNS4_1CILi1EEESB_SB_EEENS1_32KernelTmaWarpSpecializedPingpongEEENS5_IJNSA_ILi64EEENSA_ILi128EEESF_EEENS_12float_e4m3_tENS5_IJlSB_lEEESI_SJ_NS4_8TiledMMAINS4_8MMA_AtomIJNS4_4SM904GMMA31MMA_64x128x32_F32E4M3E4M3_SS_TNILNSN_7ScaleInE1ELSP_1EEEEEENS4_6LayoutISC_NS5_IJNSA_ILi0EEEST_ST_EEEEENS5_IJNS4_10UnderscoreESW_SW_EEEEENS4_13SM90_TMA_LOADENS4_14ComposedLayoutINS4_7SwizzleILi2ELi4ELi3EEENS4_18smem_ptr_flag_bitsILi8EEENSS_INS5_IJNSA_ILi8EEESF_EEENS5_IJSF_SB_EEEEEEEvNS4_8identityESZ_S19_vS1A_EENS_8epilogue10collective6detail29Sm90TmaWarpSpecializedAdapterINS1D_15DefaultEpilogueISI_SJ_SJ_NS1C_6thread17LinearCombinationISI_Li1EffLNS1H_9ScaleType4KindE0ELNS_15FloatRoundStyleE2ESI_EENS1_15EpilogueDefaultEEEEEvvEEEEvNT_6ParamsE --------------------------
	.section	.nv.shared._ZN7cutlass13device_kernelINS_4gemm6kernel13GemmUniversalIN4cute5tupleIJiiiiEEENS1_10collective13CollectiveMmaINS1_37MainloopSm90TmaGmmaWarpSpecializedFP8ILi3ENS5_IJNS4_1CILi1EEESB_SB_EEENS1_32KernelTmaWarpSpecializedPingpongEEENS5_IJNSA_ILi64EEENSA_ILi128EEESF_EEENS_12float_e4m3_tENS5_IJlSB_lEEESI_SJ_NS4_8TiledMMAINS4_8MMA_AtomIJNS4_4SM904GMMA31MMA_64x128x32_F32E4M3E4M3_SS_TNILNSN_7ScaleInE1ELSP_1EEEEEENS4_6LayoutISC_NS5_IJNSA_ILi0EEEST_ST_EEEEENS5_IJNS4_10UnderscoreESW_SW_EEEEENS4_13SM90_TMA_LOADENS4_14ComposedLayoutINS4_7SwizzleILi2ELi4ELi3EEENS4_18smem_ptr_flag_bitsILi8EEENSS_INS5_IJNSA_ILi8EEESF_EEENS5_IJSF_SB_EEEEEEEvNS4_8identityESZ_S19_vS1A_EENS_8epilogue10collective6detail29Sm90TmaWarpSpecializedAdapterINS1D_15DefaultEpilogueISI_SJ_SJ_NS1C_6thread17LinearCombinationISI_Li1EffLNS1H_9ScaleType4KindE0ELNS_15FloatRoundStyleE2ESI_EENS1_15EpilogueDefaultEEEEEvvEEEEvNT_6ParamsE,"aw",@nobits
	.sectionflags	@""
	.align	16
	.zero		1024


//--------------------- .nv.shared.reserved.0     --------------------------
	.section	.nv.shared.reserved.0,"aw",@nobits
	.weak		__nv_reservedSMEM_offset_0_alias
	.size		__nv_reservedSMEM_offset_0_alias, 0, 0
	.other		__nv_reservedSMEM_offset_0_alias,@"STO_CUDA_RESERVED_SHARED STV_DEFAULT"
__nv_reservedSMEM_offset_0_alias:
	.zero		0


//--------------------- .nv.global                --------------------------
	.section	.nv.global,"aw",@nobits
.nv.global:
	.type		_ZN40_INTERNAL_d7dfc6c0_4_k_cu_9b0be7f1_280734cute1_E,@object
	.size		_ZN40_INTERNAL_d7dfc6c0_4_k_cu_9b0be7f1_280734cute1_E,(_ZN40_INTERNAL_d7dfc6c0_4_k_cu_9b0be7f1_280734cuda3std3__45__cpo6cbeginE - _ZN40_INTERNAL_d7dfc6c0_4_k_cu_9b0be7f1_280734cute1_E)
_ZN40_INTERNAL_d7dfc6c0_4_k_cu_9b0be7f1_280734cute1_E:
	.zero		1
	.type		_ZN40_INTERNAL_d7dfc6c0_4_k_cu_9b0be7f1_280734cuda3std3__45__cpo6cbeginE,@object
	.size		_ZN40_INTERNAL_d7dfc6c0_4_k_cu_9b0be7f1_280734cuda3std3__45__cpo6cbeginE,(_ZN40_INTERNAL_d7dfc6c0_4_k_cu_9b0be7f1_280734cuda3std3__48in_placeE - _ZN40_INTERNAL_d7dfc6c0_4_k_cu_9b0be7f1_280734cuda3std3__45__cpo6cbeginE)
_ZN40_INTERNAL_d7dfc6c0_4_k_cu_9b0be7f1_280734cuda3std3__45__cpo6cbeginE:
	.zero		1
	.type		_ZN40_INTERNAL_d7dfc6c0_4_k_cu_9b0be7f1_280734cuda3std3__48in_placeE,@object
	.size		_ZN40_INTERNAL_d7dfc6c0_4_k_cu_9b0be7f1_280734cuda3std3__48in_placeE,(_ZN40_INTERNAL_d7dfc6c0_4_k_cu_9b0be7f1_280734cuda3std6ranges3__45__cpo9iter_moveE - _ZN40_INTERNAL_d7dfc6c0_4_k_cu_9b0be7f1_280734cuda3std3__48in_placeE)
_ZN40_INTERNAL_d7dfc6c0_4_k_cu_9b0be7f1_280734cuda3std3__48in_placeE:
	.zero		1
	.type		_ZN40_INTERNAL_d7dfc6c0_4_k_cu_9b0be7f1_280734cuda3std6ranges3__45__cpo9iter_moveE,@object
	.size		_ZN40_INTERNAL_d7dfc6c0_4_k_cu_9b0be7f1_280734cuda3std6ranges3__45__cpo9iter_moveE,(_ZN40_INTERNAL_d7dfc6c0_4_k_cu_9b0be7f1_280734cuda3std3__45__cpo5beginE - _ZN40_INTERNAL_d7dfc6c0_4_k_cu_9b0be7f1_280734cuda3std6ranges3__45__cpo9iter_moveE)
_ZN40_INTERNAL_d7dfc6c0_4_k_cu_9b0be7f1_280734cuda3std6ranges3__45__cpo9iter_moveE:
	.zero		1
	.type		_ZN40_INTERNAL_d7dfc6c0_4_k_cu_9b0be7f1_280734cuda3std3__45__cpo5beginE,@object
	.size		_ZN40_INTERNAL_d7dfc6c0_4_k_cu_9b0be7f1_280734cuda3std3__45__cpo5beginE,(_ZN40_INTERNAL_d7dfc6c0_4_k_cu_9b0be7f1_280734cuda3std3__442_GLOBAL__N__d7dfc6c0_4_k_cu_9b0be7f1_280736ignoreE - _ZN40_INTERNAL_d7dfc6c0_4_k_cu_9b0be7f1_280734cuda3std3__45__cpo5beginE)
_ZN40_INTERNAL_d7dfc6c0_4_k_cu_9b0be7f1_280734cuda3std3__45__cpo5beginE:
	.zero		1
	.type		_ZN40_INTERNAL_d7dfc6c0_4_k_cu_9b0be7f1_280734cuda3std3__442_GLOBAL__N__d7dfc6c0_4_k_cu_9b0be7f1_280736ignoreE,@object
	.size		_ZN40_INTERNAL_d7dfc6c0_4_k_cu_9b0be7f1_280734cuda3std3__442_GLOBAL__N__d7dfc6c0_4_k_cu_9b0be7f1_280736ignoreE,(_ZN40_INTERNAL_d7dfc6c0_4_k_cu_9b0be7f1_280734cute7productE - _ZN40_INTERNAL_d7dfc6c0_4_k_cu_9b0be7f1_280734cuda3std3__442_GLOBAL__N__d7dfc6c0_4_k_cu_9b0be7f1_280736ignoreE)
_ZN40_INTERNAL_d7dfc6c0_4_k_cu_9b0be7f1_280734cuda3std3__442_GLOBAL__N__d7dfc6c0_4_k_cu_9b0be7f1_280736ignoreE:
	.zero		1
	.type		_ZN40_INTERNAL_d7dfc6c0_4_k_cu_9b0be7f1_280734cute7productE,@object
	.size		_ZN40_INTERNAL_d7dfc6c0_4_k_cu_9b0be7f1_280734cute7productE,(_ZN40_INTERNAL_d7dfc6c0_4_k_cu_9b0be7f1_280734cuda3std3__45__cpo3endE - _ZN40_INTERNAL_d7dfc6c0_4_k_cu_9b0be7f1_280734cute7productE)
_ZN40_INTERNAL_d7dfc6c0_4_k_cu_9b0be7f1_280734cute7productE:
	.zero		1
	.type		_ZN40_INTERNAL_d7dfc6c0_4_k_cu_9b0be7f1_280734cuda3std3__45__cpo3endE,@object
	.size		_ZN40_INTERNAL_d7dfc6c0_4_k_cu_9b0be7f1_280734cuda3std3__45__cpo3endE,(_ZN40_INTERNAL_d7dfc6c0_4_k_cu_9b0be7f1_280734cuda3std3__419piecewise_constructE - _ZN40_INTERNAL_d7dfc6c0_4_k_cu_9b0be7f1_280734cuda3std3__45__cpo3endE)
_ZN40_INTERNAL_d7dfc6c0_4_k_cu_9b0be7f1_280734cuda3std3__45__cpo3endE:
	.zero		1
	.type		_ZN40_INTERNAL_d7dfc6c0_4_k_cu_9b0be7f1_280734cuda3std3__419piecewise_constructE,@object
	.size		_ZN40_INTERNAL_d7dfc6c0_4_k_cu_9b0be7f1_280734cuda3std3__419piecewise_constructE,(_ZN40_INTERNAL_d7dfc6c0_4_k_cu_9b0be7f1_280734cuda3std3__45__cpo4cendE - _ZN40_INTERNAL_d7dfc6c0_4_k_cu_9b0be7f1_280734cuda3std3__419piecewise_constructE)
_ZN40_INTERNAL_d7dfc6c0_4_k_cu_9b0be7f1_280734cuda3std3__419piecewise_constructE:
	.zero		1
	.type		_ZN40_INTERNAL_d7dfc6c0_4_k_cu_9b0be7f1_280734cuda3std3__45__cpo4cendE,@object
	.size		_ZN40_INTERNAL_d7dfc6c0_4_k_cu_9b0be7f1_280734cuda3std3__45__cpo4cendE,(_ZN40_INTERNAL_d7dfc6c0_4_k_cu_9b0be7f1_280734cuda3std6ranges3__45__cpo4swapE - _ZN40_INTERNAL_d7dfc6c0_4_k_cu_9b0be7f1_280734cuda3std3__45__cpo4cendE)
_ZN40_INTERNAL_d7dfc6c0_4_k_cu_9b0be7f1_280734cuda3std3__45__cpo4cendE:
	.zero		1
	.type		_ZN40_INTERNAL_d7dfc6c0_4_k_cu_9b0be7f1_280734cuda3std6ranges3__45__cpo4swapE,@object
	.size		_ZN40_INTERNAL_d7dfc6c0_4_k_cu_9b0be7f1_280734cuda3std6ranges3__45__cpo4swapE,(.L_7 - _ZN40_INTERNAL_d7dfc6c0_4_k_cu_9b0be7f1_280734cuda3std6ranges3__45__cpo4swapE)
_ZN40_INTERNAL_d7dfc6c0_4_k_cu_9b0be7f1_280734cuda3std6ranges3__45__cpo4swapE:
	.zero		1
.L_7:


//--------------------- .nv.constant0._ZN7cutlass13device_kernelINS_4gemm6kernel13GemmUniversalIN4cute5tupleIJiiiiEEENS1_10collective13CollectiveMmaINS1_37MainloopSm90TmaGmmaWarpSpecializedFP8ILi3ENS5_IJNS4_1CILi1EEESB_SB_EEENS1_32KernelTmaWarpSpecializedPingpongEEENS5_IJNSA_ILi64EEENSA_ILi128EEESF_EEENS_12float_e4m3_tENS5_IJlSB_lEEESI_SJ_NS4_8TiledMMAINS4_8MMA_AtomIJNS4_4SM904GMMA31MMA_64x128x32_F32E4M3E4M3_SS_TNILNSN_7ScaleInE1ELSP_1EEEEEENS4_6LayoutISC_NS5_IJNSA_ILi0EEEST_ST_EEEEENS5_IJNS4_10UnderscoreESW_SW_EEEEENS4_13SM90_TMA_LOADENS4_14ComposedLayoutINS4_7SwizzleILi2ELi4ELi3EEENS4_18smem_ptr_flag_bitsILi8EEENSS_INS5_IJNSA_ILi8EEESF_EEENS5_IJSF_SB_EEEEEEEvNS4_8identityESZ_S19_vS1A_EENS_8epilogue10collective6detail29Sm90TmaWarpSpecializedAdapterINS1D_15DefaultEpilogueISI_SJ_SJ_NS1C_6thread17LinearCombinationISI_Li1EffLNS1H_9ScaleType4KindE0ELNS_15FloatRoundStyleE2ESI_EENS1_15EpilogueDefaultEEEEEvvEEEEvNT_6ParamsE --------------------------
	.section	.nv.constant0._ZN7cutlass13device_kernelINS_4gemm6kernel13GemmUniversalIN4cute5tupleIJiiiiEEENS1_10collective13CollectiveMmaINS1_37MainloopSm90TmaGmmaWarpSpecializedFP8ILi3ENS5_IJNS4_1CILi1EEESB_SB_EEENS1_32KernelTmaWarpSpecializedPingpongEEENS5_IJNSA_ILi64EEENSA_ILi128EEESF_EEENS_12float_e4m3_tENS5_IJlSB_lEEESI_SJ_NS4_8TiledMMAINS4_8MMA_AtomIJNS4_4SM904GMMA31MMA_64x128x32_F32E4M3E4M3_SS_TNILNSN_7ScaleInE1ELSP_1EEEEEENS4_6LayoutISC_NS5_IJNSA_ILi0EEEST_ST_EEEEENS5_IJNS4_10UnderscoreESW_SW_EEEEENS4_13SM90_TMA_LOADENS4_14ComposedLayoutINS4_7SwizzleILi2ELi4ELi3EEENS4_18smem_ptr_flag_bitsILi8EEENSS_INS5_IJNSA_ILi8EEESF_EEENS5_IJSF_SB_EEEEEEEvNS4_8identityESZ_S19_vS1A_EENS_8epilogue10collective6detail29Sm90TmaWarpSpecializedAdapterINS1D_15DefaultEpilogueISI_SJ_SJ_NS1C_6thread17LinearCombinationISI_Li1EffLNS1H_9ScaleType4KindE0ELNS_15FloatRoundStyleE2ESI_EENS1_15EpilogueDefaultEEEEEvvEEEEvNT_6ParamsE,"a",@progbits
	.sectionflags	@""
	.align	4
.nv.constant0._ZN7cutlass13device_kernelINS_4gemm6kernel13GemmUniversalIN4cute5tupleIJiiiiEEENS1_10collective13CollectiveMmaINS1_37MainloopSm90TmaGmmaWarpSpecializedFP8ILi3ENS5_IJNS4_1CILi1EEESB_SB_EEENS1_32KernelTmaWarpSpecializedPingpongEEENS5_IJNSA_ILi64EEENSA_ILi128EEESF_EEENS_12float_e4m3_tENS5_IJlSB_lEEESI_SJ_NS4_8TiledMMAINS4_8MMA_AtomIJNS4_4SM904GMMA31MMA_64x128x32_F32E4M3E4M3_SS_TNILNSN_7ScaleInE1ELSP_1EEEEEENS4_6LayoutISC_NS5_IJNSA_ILi0EEEST_ST_EEEEENS5_IJNS4_10UnderscoreESW_SW_EEEEENS4_13SM90_TMA_LOADENS4_14ComposedLayoutINS4_7SwizzleILi2ELi4ELi3EEENS4_18smem_ptr_flag_bitsILi8EEENSS_INS5_IJNSA_ILi8EEESF_EEENS5_IJSF_SB_EEEEEEEvNS4_8identityESZ_S19_vS1A_EENS_8epilogue10collective6detail29Sm90TmaWarpSpecializedAdapterINS1D_15DefaultEpilogueISI_SJ_SJ_NS1C_6thread17LinearCombinationISI_Li1EffLNS1H_9ScaleType4KindE0ELNS_15FloatRoundStyleE2ESI_EENS1_15EpilogueDefaultEEEEEvvEEEEvNT_6ParamsE:
	.zero		1664


//--------------------- SYMBOLS --------------------------

	.type		.nv.reservedSmem.offset0,@object
	.size		.nv.reservedSmem.offset0,0x4
